//
// Generated by NVIDIA NVVM Compiler
//
// Compiler Build ID: CL-36424714
// Cuda compilation tools, release 13.0, V13.0.88
// Based on NVVM 20.0.0
//

.version 9.0
.target sm_100
.address_size 64

	// .globl	_Z6kerneljjPfS_PjS0_Pb
.extern .func  (.param .b32 func_retval0) vprintf
(
	.param .b64 vprintf_param_0,
	.param .b64 vprintf_param_1
)
;
.global .align 1 .b8 $str[22] = {112, 114, 105, 110, 116, 105, 110, 103, 32, 102, 114, 111, 109, 32, 107, 101, 114, 110, 101, 108, 10};

.visible .entry _Z6kerneljjPfS_PjS0_Pb(
	.param .u32 _Z6kerneljjPfS_PjS0_Pb_param_0,
	.param .u32 _Z6kerneljjPfS_PjS0_Pb_param_1,
	.param .u64 .ptr .align 1 _Z6kerneljjPfS_PjS0_Pb_param_2,
	.param .u64 .ptr .align 1 _Z6kerneljjPfS_PjS0_Pb_param_3,
	.param .u64 .ptr .align 1 _Z6kerneljjPfS_PjS0_Pb_param_4,
	.param .u64 .ptr .align 1 _Z6kerneljjPfS_PjS0_Pb_param_5,
	.param .u64 .ptr .align 1 _Z6kerneljjPfS_PjS0_Pb_param_6
)
{
	.reg .pred 	%p<54>;
	.reg .b16 	%rs<3>;
	.reg .b32 	%r<198>;
	.reg .b32 	%f<235>;
	.reg .b64 	%rd<116>;

	ld.param.u32 	%r74, [_Z6kerneljjPfS_PjS0_Pb_param_0];
	ld.param.u32 	%r75, [_Z6kerneljjPfS_PjS0_Pb_param_1];
	ld.param.u64 	%rd9, [_Z6kerneljjPfS_PjS0_Pb_param_2];
	ld.param.u64 	%rd10, [_Z6kerneljjPfS_PjS0_Pb_param_3];
	ld.param.u64 	%rd11, [_Z6kerneljjPfS_PjS0_Pb_param_4];
	ld.param.u64 	%rd12, [_Z6kerneljjPfS_PjS0_Pb_param_5];
	ld.param.u64 	%rd13, [_Z6kerneljjPfS_PjS0_Pb_param_6];
	cvta.to.global.u64 	%rd1, %rd9;
	cvta.to.global.u64 	%rd2, %rd11;
	cvta.to.global.u64 	%rd3, %rd10;
	cvta.to.global.u64 	%rd4, %rd12;
	cvta.to.global.u64 	%rd5, %rd13;
	mov.u32 	%r76, %ctaid.x;
	mov.u32 	%r77, %ntid.x;
	mov.u32 	%r78, %tid.x;
	mad.lo.s32 	%r1, %r76, %r77, %r78;
	setp.ne.s32 	%p2, %r1, 0;
	@%p2 bra 	$L__BB0_2;
	mov.b16 	%rs1, 0;
	st.global.u8 	[%rd5], %rs1;
	mov.b32 	%r79, 0;
	st.global.u32 	[%rd4], %r79;
	st.global.u32 	[%rd4+4], %r79;
	st.global.u32 	[%rd4+8], %r79;
	st.global.u32 	[%rd4+12], %r79;
	st.global.u32 	[%rd4+16], %r79;
	st.global.u32 	[%rd4+20], %r79;
	st.global.u32 	[%rd4+24], %r79;
	st.global.u32 	[%rd4+28], %r79;
	st.global.u32 	[%rd4+32], %r79;
	st.global.u32 	[%rd4+36], %r79;
	mov.u64 	%rd14, $str;
	cvta.global.u64 	%rd15, %rd14;
	{ // callseq 0, 0
	.param .b64 param0;
	st.param.b64 	[param0], %rd15;
	.param .b64 param1;
	st.param.b64 	[param1], 0;
	.param .b32 retval0;
	call.uni (retval0), 
	vprintf, 
	(
	param0, 
	param1
	);
	ld.param.b32 	%r80, [retval0];
	} // callseq 0
$L__BB0_2:
	bar.sync 	0;
	mul.lo.s32 	%r176, %r75, %r1;
	add.s32 	%r3, %r176, %r75;
	min.u32 	%r82, %r3, %r74;
	setp.gt.u32 	%p1, %r82, %r176;
	setp.le.u32 	%p3, %r82, %r176;
	@%p3 bra 	$L__BB0_7;
	mad.lo.s32 	%r171, %r176, 3, 1;
	mul.wide.u32 	%rd16, %r176, 4;
	add.s64 	%rd115, %rd2, %rd16;
	mov.u32 	%r172, %r176;
$L__BB0_4:
	add.s32 	%r83, %r171, -1;
	mul.wide.u32 	%rd17, %r83, 4;
	add.s64 	%rd18, %rd1, %rd17;
	ld.global.f32 	%f1, [%rd18];
	ld.global.f32 	%f2, [%rd3];
	sub.f32 	%f3, %f1, %f2;
	fma.rn.f32 	%f4, %f3, %f3, 0f00000000;
	add.s32 	%r84, %r171, 1;
	mul.wide.u32 	%rd19, %r171, 4;
	add.s64 	%rd20, %rd1, %rd19;
	ld.global.f32 	%f5, [%rd20];
	ld.global.f32 	%f6, [%rd3+4];
	sub.f32 	%f7, %f5, %f6;
	fma.rn.f32 	%f8, %f7, %f7, %f4;
	mul.wide.u32 	%rd21, %r84, 4;
	add.s64 	%rd22, %rd1, %rd21;
	ld.global.f32 	%f9, [%rd22];
	ld.global.f32 	%f10, [%rd3+8];
	sub.f32 	%f11, %f9, %f10;
	fma.rn.f32 	%f12, %f11, %f11, %f8;
	min.f32 	%f13, %f12, 0f7F7FFFFF;
	ld.global.f32 	%f14, [%rd3+12];
	sub.f32 	%f15, %f1, %f14;
	fma.rn.f32 	%f16, %f15, %f15, 0f00000000;
	ld.global.f32 	%f17, [%rd3+16];
	sub.f32 	%f18, %f5, %f17;
	fma.rn.f32 	%f19, %f18, %f18, %f16;
	ld.global.f32 	%f20, [%rd3+20];
	sub.f32 	%f21, %f9, %f20;
	fma.rn.f32 	%f22, %f21, %f21, %f19;
	setp.lt.f32 	%p4, %f22, %f13;
	selp.f32 	%f23, %f22, %f13, %p4;
	selp.u32 	%r85, 1, 0, %p4;
	ld.global.f32 	%f24, [%rd3+24];
	sub.f32 	%f25, %f1, %f24;
	fma.rn.f32 	%f26, %f25, %f25, 0f00000000;
	ld.global.f32 	%f27, [%rd3+28];
	sub.f32 	%f28, %f5, %f27;
	fma.rn.f32 	%f29, %f28, %f28, %f26;
	ld.global.f32 	%f30, [%rd3+32];
	sub.f32 	%f31, %f9, %f30;
	fma.rn.f32 	%f32, %f31, %f31, %f29;
	setp.lt.f32 	%p5, %f32, %f23;
	selp.f32 	%f33, %f32, %f23, %p5;
	selp.b32 	%r86, 2, %r85, %p5;
	ld.global.f32 	%f34, [%rd3+36];
	sub.f32 	%f35, %f1, %f34;
	fma.rn.f32 	%f36, %f35, %f35, 0f00000000;
	ld.global.f32 	%f37, [%rd3+40];
	sub.f32 	%f38, %f5, %f37;
	fma.rn.f32 	%f39, %f38, %f38, %f36;
	ld.global.f32 	%f40, [%rd3+44];
	sub.f32 	%f41, %f9, %f40;
	fma.rn.f32 	%f42, %f41, %f41, %f39;
	setp.lt.f32 	%p6, %f42, %f33;
	selp.f32 	%f43, %f42, %f33, %p6;
	selp.b32 	%r87, 3, %r86, %p6;
	ld.global.f32 	%f44, [%rd3+48];
	sub.f32 	%f45, %f1, %f44;
	fma.rn.f32 	%f46, %f45, %f45, 0f00000000;
	ld.global.f32 	%f47, [%rd3+52];
	sub.f32 	%f48, %f5, %f47;
	fma.rn.f32 	%f49, %f48, %f48, %f46;
	ld.global.f32 	%f50, [%rd3+56];
	sub.f32 	%f51, %f9, %f50;
	fma.rn.f32 	%f52, %f51, %f51, %f49;
	setp.lt.f32 	%p7, %f52, %f43;
	selp.f32 	%f53, %f52, %f43, %p7;
	selp.b32 	%r88, 4, %r87, %p7;
	ld.global.f32 	%f54, [%rd3+60];
	sub.f32 	%f55, %f1, %f54;
	fma.rn.f32 	%f56, %f55, %f55, 0f00000000;
	ld.global.f32 	%f57, [%rd3+64];
	sub.f32 	%f58, %f5, %f57;
	fma.rn.f32 	%f59, %f58, %f58, %f56;
	ld.global.f32 	%f60, [%rd3+68];
	sub.f32 	%f61, %f9, %f60;
	fma.rn.f32 	%f62, %f61, %f61, %f59;
	setp.lt.f32 	%p8, %f62, %f53;
	selp.f32 	%f63, %f62, %f53, %p8;
	selp.b32 	%r89, 5, %r88, %p8;
	ld.global.f32 	%f64, [%rd3+72];
	sub.f32 	%f65, %f1, %f64;
	fma.rn.f32 	%f66, %f65, %f65, 0f00000000;
	ld.global.f32 	%f67, [%rd3+76];
	sub.f32 	%f68, %f5, %f67;
	fma.rn.f32 	%f69, %f68, %f68, %f66;
	ld.global.f32 	%f70, [%rd3+80];
	sub.f32 	%f71, %f9, %f70;
	fma.rn.f32 	%f72, %f71, %f71, %f69;
	setp.lt.f32 	%p9, %f72, %f63;
	selp.f32 	%f73, %f72, %f63, %p9;
	selp.b32 	%r90, 6, %r89, %p9;
	ld.global.f32 	%f74, [%rd3+84];
	sub.f32 	%f75, %f1, %f74;
	fma.rn.f32 	%f76, %f75, %f75, 0f00000000;
	ld.global.f32 	%f77, [%rd3+88];
	sub.f32 	%f78, %f5, %f77;
	fma.rn.f32 	%f79, %f78, %f78, %f76;
	ld.global.f32 	%f80, [%rd3+92];
	sub.f32 	%f81, %f9, %f80;
	fma.rn.f32 	%f82, %f81, %f81, %f79;
	setp.lt.f32 	%p10, %f82, %f73;
	selp.f32 	%f83, %f82, %f73, %p10;
	selp.b32 	%r91, 7, %r90, %p10;
	ld.global.f32 	%f84, [%rd3+96];
	sub.f32 	%f85, %f1, %f84;
	fma.rn.f32 	%f86, %f85, %f85, 0f00000000;
	ld.global.f32 	%f87, [%rd3+100];
	sub.f32 	%f88, %f5, %f87;
	fma.rn.f32 	%f89, %f88, %f88, %f86;
	ld.global.f32 	%f90, [%rd3+104];
	sub.f32 	%f91, %f9, %f90;
	fma.rn.f32 	%f92, %f91, %f91, %f89;
	setp.lt.f32 	%p11, %f92, %f83;
	selp.f32 	%f93, %f92, %f83, %p11;
	selp.b32 	%r92, 8, %r91, %p11;
	ld.global.f32 	%f94, [%rd3+108];
	sub.f32 	%f95, %f1, %f94;
	fma.rn.f32 	%f96, %f95, %f95, 0f00000000;
	ld.global.f32 	%f97, [%rd3+112];
	sub.f32 	%f98, %f5, %f97;
	fma.rn.f32 	%f99, %f98, %f98, %f96;
	ld.global.f32 	%f100, [%rd3+116];
	sub.f32 	%f101, %f9, %f100;
	fma.rn.f32 	%f102, %f101, %f101, %f99;
	setp.lt.f32 	%p12, %f102, %f93;
	selp.b32 	%r8, 9, %r92, %p12;
	ld.global.u32 	%r93, [%rd115];
	setp.eq.s32 	%p13, %r93, %r8;
	@%p13 bra 	$L__BB0_6;
	st.global.u32 	[%rd115], %r8;
	mov.b16 	%rs2, 1;
	st.global.u8 	[%rd5], %rs2;
$L__BB0_6:
	mul.wide.u32 	%rd23, %r8, 4;
	add.s64 	%rd24, %rd4, %rd23;
	atom.global.add.u32 	%r94, [%rd24], 1;
	add.s32 	%r172, %r172, 1;
	add.s32 	%r171, %r171, 3;
	add.s64 	%rd115, %rd115, 4;
	setp.lt.u32 	%p14, %r172, %r82;
	@%p14 bra 	$L__BB0_4;
$L__BB0_7:
	setp.ne.s32 	%p15, %r1, 0;
	bar.sync 	0;
	@%p15 bra 	$L__BB0_9;
	mov.b32 	%r95, 0;
	st.global.u32 	[%rd3], %r95;
	st.global.u32 	[%rd3+4], %r95;
	st.global.u32 	[%rd3+8], %r95;
	st.global.u32 	[%rd3+12], %r95;
	st.global.u32 	[%rd3+16], %r95;
	st.global.u32 	[%rd3+20], %r95;
	st.global.u32 	[%rd3+24], %r95;
	st.global.u32 	[%rd3+28], %r95;
	st.global.u32 	[%rd3+32], %r95;
	st.global.u32 	[%rd3+36], %r95;
	st.global.u32 	[%rd3+40], %r95;
	st.global.u32 	[%rd3+44], %r95;
	st.global.u32 	[%rd3+48], %r95;
	st.global.u32 	[%rd3+52], %r95;
	st.global.u32 	[%rd3+56], %r95;
	st.global.u32 	[%rd3+60], %r95;
	st.global.u32 	[%rd3+64], %r95;
	st.global.u32 	[%rd3+68], %r95;
	st.global.u32 	[%rd3+72], %r95;
	st.global.u32 	[%rd3+76], %r95;
	st.global.u32 	[%rd3+80], %r95;
	st.global.u32 	[%rd3+84], %r95;
	st.global.u32 	[%rd3+88], %r95;
	st.global.u32 	[%rd3+92], %r95;
	st.global.u32 	[%rd3+96], %r95;
	st.global.u32 	[%rd3+100], %r95;
	st.global.u32 	[%rd3+104], %r95;
	st.global.u32 	[%rd3+108], %r95;
	st.global.u32 	[%rd3+112], %r95;
	st.global.u32 	[%rd3+116], %r95;
$L__BB0_9:
	bar.sync 	0;
	not.pred 	%p16, %p1;
	@%p16 bra 	$L__BB0_18;
	add.s32 	%r97, %r176, 1;
	max.u32 	%r98, %r82, %r97;
	sub.s32 	%r11, %r98, %r176;
	and.b32  	%r12, %r11, 3;
	sub.s32 	%r99, %r176, %r98;
	setp.gt.u32 	%p17, %r99, -4;
	@%p17 bra 	$L__BB0_13;
	mad.lo.s32 	%r174, %r176, 3, 5;
	and.b32  	%r100, %r11, -4;
	neg.s32 	%r173, %r100;
$L__BB0_12:
	.pragma "nounroll";
	mul.wide.u32 	%rd25, %r176, 4;
	add.s64 	%rd26, %rd2, %rd25;
	add.s32 	%r101, %r174, -5;
	ld.global.u32 	%r102, [%rd26];
	mul.lo.s32 	%r103, %r102, 3;
	mul.wide.u32 	%rd27, %r103, 4;
	add.s64 	%rd28, %rd3, %rd27;
	mul.wide.u32 	%rd29, %r101, 4;
	add.s64 	%rd30, %rd1, %rd29;
	ld.global.f32 	%f103, [%rd30];
	atom.global.add.f32 	%f104, [%rd28], %f103;
	add.s32 	%r104, %r103, 1;
	mul.wide.u32 	%rd31, %r104, 4;
	add.s64 	%rd32, %rd3, %rd31;
	add.s32 	%r105, %r174, -4;
	mul.wide.u32 	%rd33, %r105, 4;
	add.s64 	%rd34, %rd1, %rd33;
	ld.global.f32 	%f105, [%rd34];
	atom.global.add.f32 	%f106, [%rd32], %f105;
	add.s32 	%r106, %r103, 2;
	mul.wide.u32 	%rd35, %r106, 4;
	add.s64 	%rd36, %rd3, %rd35;
	add.s32 	%r107, %r174, -3;
	mul.wide.u32 	%rd37, %r107, 4;
	add.s64 	%rd38, %rd1, %rd37;
	ld.global.f32 	%f107, [%rd38];
	atom.global.add.f32 	%f108, [%rd36], %f107;
	add.s32 	%r108, %r174, -2;
	ld.global.u32 	%r109, [%rd26+4];
	mul.lo.s32 	%r110, %r109, 3;
	mul.wide.u32 	%rd39, %r110, 4;
	add.s64 	%rd40, %rd3, %rd39;
	mul.wide.u32 	%rd41, %r108, 4;
	add.s64 	%rd42, %rd1, %rd41;
	ld.global.f32 	%f109, [%rd42];
	atom.global.add.f32 	%f110, [%rd40], %f109;
	add.s32 	%r111, %r110, 1;
	mul.wide.u32 	%rd43, %r111, 4;
	add.s64 	%rd44, %rd3, %rd43;
	add.s32 	%r112, %r174, -1;
	mul.wide.u32 	%rd45, %r112, 4;
	add.s64 	%rd46, %rd1, %rd45;
	ld.global.f32 	%f111, [%rd46];
	atom.global.add.f32 	%f112, [%rd44], %f111;
	add.s32 	%r113, %r110, 2;
	mul.wide.u32 	%rd47, %r113, 4;
	add.s64 	%rd48, %rd3, %rd47;
	add.s32 	%r114, %r174, 6;
	mul.wide.u32 	%rd49, %r174, 4;
	add.s64 	%rd50, %rd1, %rd49;
	ld.global.f32 	%f113, [%rd50];
	atom.global.add.f32 	%f114, [%rd48], %f113;
	add.s32 	%r115, %r174, 1;
	ld.global.u32 	%r116, [%rd26+8];
	mul.lo.s32 	%r117, %r116, 3;
	mul.wide.u32 	%rd51, %r117, 4;
	add.s64 	%rd52, %rd3, %rd51;
	mul.wide.u32 	%rd53, %r115, 4;
	add.s64 	%rd54, %rd1, %rd53;
	ld.global.f32 	%f115, [%rd54];
	atom.global.add.f32 	%f116, [%rd52], %f115;
	add.s32 	%r118, %r117, 1;
	mul.wide.u32 	%rd55, %r118, 4;
	add.s64 	%rd56, %rd3, %rd55;
	add.s32 	%r119, %r174, 2;
	mul.wide.u32 	%rd57, %r119, 4;
	add.s64 	%rd58, %rd1, %rd57;
	ld.global.f32 	%f117, [%rd58];
	atom.global.add.f32 	%f118, [%rd56], %f117;
	add.s32 	%r120, %r117, 2;
	mul.wide.u32 	%rd59, %r120, 4;
	add.s64 	%rd60, %rd3, %rd59;
	add.s32 	%r121, %r174, 3;
	mul.wide.u32 	%rd61, %r121, 4;
	add.s64 	%rd62, %rd1, %rd61;
	ld.global.f32 	%f119, [%rd62];
	atom.global.add.f32 	%f120, [%rd60], %f119;
	add.s32 	%r122, %r174, 4;
	ld.global.u32 	%r123, [%rd26+12];
	mul.lo.s32 	%r124, %r123, 3;
	mul.wide.u32 	%rd63, %r124, 4;
	add.s64 	%rd64, %rd3, %rd63;
	mul.wide.u32 	%rd65, %r122, 4;
	add.s64 	%rd66, %rd1, %rd65;
	ld.global.f32 	%f121, [%rd66];
	atom.global.add.f32 	%f122, [%rd64], %f121;
	add.s32 	%r125, %r124, 1;
	mul.wide.u32 	%rd67, %r125, 4;
	add.s64 	%rd68, %rd3, %rd67;
	add.s32 	%r126, %r174, 5;
	mul.wide.u32 	%rd69, %r126, 4;
	add.s64 	%rd70, %rd1, %rd69;
	ld.global.f32 	%f123, [%rd70];
	atom.global.add.f32 	%f124, [%rd68], %f123;
	add.s32 	%r127, %r124, 2;
	mul.wide.u32 	%rd71, %r127, 4;
	add.s64 	%rd72, %rd3, %rd71;
	mul.wide.u32 	%rd73, %r114, 4;
	add.s64 	%rd74, %rd1, %rd73;
	ld.global.f32 	%f125, [%rd74];
	atom.global.add.f32 	%f126, [%rd72], %f125;
	add.s32 	%r176, %r176, 4;
	add.s32 	%r174, %r174, 12;
	add.s32 	%r173, %r173, 4;
	setp.ne.s32 	%p18, %r173, 0;
	@%p18 bra 	$L__BB0_12;
$L__BB0_13:
	setp.eq.s32 	%p19, %r12, 0;
	@%p19 bra 	$L__BB0_18;
	setp.eq.s32 	%p20, %r12, 1;
	@%p20 bra 	$L__BB0_16;
	mul.wide.u32 	%rd75, %r176, 4;
	add.s64 	%rd76, %rd2, %rd75;
	mul.lo.s32 	%r128, %r176, 3;
	ld.global.u32 	%r129, [%rd76];
	mul.lo.s32 	%r130, %r129, 3;
	mul.wide.u32 	%rd77, %r130, 4;
	add.s64 	%rd78, %rd3, %rd77;
	mul.wide.u32 	%rd79, %r128, 4;
	add.s64 	%rd80, %rd1, %rd79;
	ld.global.f32 	%f127, [%rd80];
	atom.global.add.f32 	%f128, [%rd78], %f127;
	add.s32 	%r131, %r130, 1;
	mul.wide.u32 	%rd81, %r131, 4;
	add.s64 	%rd82, %rd3, %rd81;
	add.s32 	%r132, %r128, 1;
	mul.wide.u32 	%rd83, %r132, 4;
	add.s64 	%rd84, %rd1, %rd83;
	ld.global.f32 	%f129, [%rd84];
	atom.global.add.f32 	%f130, [%rd82], %f129;
	add.s32 	%r133, %r130, 2;
	mul.wide.u32 	%rd85, %r133, 4;
	add.s64 	%rd86, %rd3, %rd85;
	add.s32 	%r134, %r128, 2;
	mul.wide.u32 	%rd87, %r134, 4;
	add.s64 	%rd88, %rd1, %rd87;
	ld.global.f32 	%f131, [%rd88];
	atom.global.add.f32 	%f132, [%rd86], %f131;
	add.s32 	%r135, %r128, 3;
	ld.global.u32 	%r136, [%rd76+4];
	mul.lo.s32 	%r137, %r136, 3;
	mul.wide.u32 	%rd89, %r137, 4;
	add.s64 	%rd90, %rd3, %rd89;
	mul.wide.u32 	%rd91, %r135, 4;
	add.s64 	%rd92, %rd1, %rd91;
	ld.global.f32 	%f133, [%rd92];
	atom.global.add.f32 	%f134, [%rd90], %f133;
	add.s32 	%r138, %r137, 1;
	mul.wide.u32 	%rd93, %r138, 4;
	add.s64 	%rd94, %rd3, %rd93;
	add.s32 	%r139, %r128, 4;
	mul.wide.u32 	%rd95, %r139, 4;
	add.s64 	%rd96, %rd1, %rd95;
	ld.global.f32 	%f135, [%rd96];
	atom.global.add.f32 	%f136, [%rd94], %f135;
	add.s32 	%r140, %r137, 2;
	mul.wide.u32 	%rd97, %r140, 4;
	add.s64 	%rd98, %rd3, %rd97;
	add.s32 	%r141, %r128, 5;
	mul.wide.u32 	%rd99, %r141, 4;
	add.s64 	%rd100, %rd1, %rd99;
	ld.global.f32 	%f137, [%rd100];
	atom.global.add.f32 	%f138, [%rd98], %f137;
	shl.b32 	%r142, %r176, 1;
	sub.s32 	%r176, %r134, %r142;
$L__BB0_16:
	and.b32  	%r143, %r11, 1;
	setp.eq.b32 	%p21, %r143, 1;
	not.pred 	%p22, %p21;
	@%p22 bra 	$L__BB0_18;
	mul.wide.u32 	%rd101, %r176, 4;
	add.s64 	%rd102, %rd2, %rd101;
	mul.lo.s32 	%r144, %r176, 3;
	ld.global.u32 	%r145, [%rd102];
	mul.lo.s32 	%r146, %r145, 3;
	mul.wide.u32 	%rd103, %r146, 4;
	add.s64 	%rd104, %rd3, %rd103;
	mul.wide.u32 	%rd105, %r144, 4;
	add.s64 	%rd106, %rd1, %rd105;
	ld.global.f32 	%f139, [%rd106];
	atom.global.add.f32 	%f140, [%rd104], %f139;
	add.s32 	%r147, %r146, 1;
	mul.wide.u32 	%rd107, %r147, 4;
	add.s64 	%rd108, %rd3, %rd107;
	add.s32 	%r148, %r144, 1;
	mul.wide.u32 	%rd109, %r148, 4;
	add.s64 	%rd110, %rd1, %rd109;
	ld.global.f32 	%f141, [%rd110];
	atom.global.add.f32 	%f142, [%rd108], %f141;
	add.s32 	%r149, %r146, 2;
	mul.wide.u32 	%rd111, %r149, 4;
	add.s64 	%rd112, %rd3, %rd111;
	add.s32 	%r150, %r144, 2;
	mul.wide.u32 	%rd113, %r150, 4;
	add.s64 	%rd114, %rd1, %rd113;
	ld.global.f32 	%f143, [%rd114];
	atom.global.add.f32 	%f144, [%rd112], %f143;
$L__BB0_18:
	setp.ne.s32 	%p23, %r1, 0;
	bar.sync 	0;
	@%p23 bra 	$L__BB0_79;
	ld.global.u32 	%r24, [%rd4];
	setp.eq.s32 	%p24, %r24, 0;
	mov.b32 	%r178, 0;
	@%p24 bra 	$L__BB0_21;
	ld.global.f32 	%f145, [%rd3];
	cvt.rn.f32.u32 	%f146, %r24;
	div.rn.f32 	%f147, %f145, %f146;
	st.global.f32 	[%rd3], %f147;
	ld.global.u32 	%r178, [%rd4];
$L__BB0_21:
	setp.eq.s32 	%p25, %r178, 0;
	mov.b32 	%r179, 0;
	@%p25 bra 	$L__BB0_23;
	ld.global.f32 	%f148, [%rd3+4];
	cvt.rn.f32.u32 	%f149, %r178;
	div.rn.f32 	%f150, %f148, %f149;
	st.global.f32 	[%rd3+4], %f150;
	ld.global.u32 	%r179, [%rd4];
$L__BB0_23:
	setp.eq.s32 	%p26, %r179, 0;
	@%p26 bra 	$L__BB0_25;
	ld.global.f32 	%f151, [%rd3+8];
	cvt.rn.f32.u32 	%f152, %r179;
	div.rn.f32 	%f153, %f151, %f152;
	st.global.f32 	[%rd3+8], %f153;
$L__BB0_25:
	ld.global.u32 	%r29, [%rd4+4];
	setp.eq.s32 	%p27, %r29, 0;
	mov.b32 	%r180, 0;
	@%p27 bra 	$L__BB0_27;
	ld.global.f32 	%f154, [%rd3+12];
	cvt.rn.f32.u32 	%f155, %r29;
	div.rn.f32 	%f156, %f154, %f155;
	st.global.f32 	[%rd3+12], %f156;
	ld.global.u32 	%r180, [%rd4+4];
$L__BB0_27:
	setp.eq.s32 	%p28, %r180, 0;
	mov.b32 	%r181, 0;
	@%p28 bra 	$L__BB0_29;
	ld.global.f32 	%f157, [%rd3+16];
	cvt.rn.f32.u32 	%f158, %r180;
	div.rn.f32 	%f159, %f157, %f158;
	st.global.f32 	[%rd3+16], %f159;
	ld.global.u32 	%r181, [%rd4+4];
$L__BB0_29:
	setp.eq.s32 	%p29, %r181, 0;
	@%p29 bra 	$L__BB0_31;
	ld.global.f32 	%f160, [%rd3+20];
	cvt.rn.f32.u32 	%f161, %r181;
	div.rn.f32 	%f162, %f160, %f161;
	st.global.f32 	[%rd3+20], %f162;
$L__BB0_31:
	ld.global.u32 	%r34, [%rd4+8];
	setp.eq.s32 	%p30, %r34, 0;
	mov.b32 	%r182, 0;
	@%p30 bra 	$L__BB0_33;
	ld.global.f32 	%f163, [%rd3+24];
	cvt.rn.f32.u32 	%f164, %r34;
	div.rn.f32 	%f165, %f163, %f164;
	st.global.f32 	[%rd3+24], %f165;
	ld.global.u32 	%r182, [%rd4+8];
$L__BB0_33:
	setp.eq.s32 	%p31, %r182, 0;
	mov.b32 	%r183, 0;
	@%p31 bra 	$L__BB0_35;
	ld.global.f32 	%f166, [%rd3+28];
	cvt.rn.f32.u32 	%f167, %r182;
	div.rn.f32 	%f168, %f166, %f167;
	st.global.f32 	[%rd3+28], %f168;
	ld.global.u32 	%r183, [%rd4+8];
$L__BB0_35:
	setp.eq.s32 	%p32, %r183, 0;
	@%p32 bra 	$L__BB0_37;
	ld.global.f32 	%f169, [%rd3+32];
	cvt.rn.f32.u32 	%f170, %r183;
	div.rn.f32 	%f171, %f169, %f170;
	st.global.f32 	[%rd3+32], %f171;
$L__BB0_37:
	ld.global.u32 	%r39, [%rd4+12];
	setp.eq.s32 	%p33, %r39, 0;
	mov.b32 	%r184, 0;
	@%p33 bra 	$L__BB0_39;
	ld.global.f32 	%f172, [%rd3+36];
	cvt.rn.f32.u32 	%f173, %r39;
	div.rn.f32 	%f174, %f172, %f173;
	st.global.f32 	[%rd3+36], %f174;
	ld.global.u32 	%r184, [%rd4+12];
$L__BB0_39:
	setp.eq.s32 	%p34, %r184, 0;
	mov.b32 	%r185, 0;
	@%p34 bra 	$L__BB0_41;
	ld.global.f32 	%f175, [%rd3+40];
	cvt.rn.f32.u32 	%f176, %r184;
	div.rn.f32 	%f177, %f175, %f176;
	st.global.f32 	[%rd3+40], %f177;
	ld.global.u32 	%r185, [%rd4+12];
$L__BB0_41:
	setp.eq.s32 	%p35, %r185, 0;
	@%p35 bra 	$L__BB0_43;
	ld.global.f32 	%f178, [%rd3+44];
	cvt.rn.f32.u32 	%f179, %r185;
	div.rn.f32 	%f180, %f178, %f179;
	st.global.f32 	[%rd3+44], %f180;
$L__BB0_43:
	ld.global.u32 	%r44, [%rd4+16];
	setp.eq.s32 	%p36, %r44, 0;
	mov.b32 	%r186, 0;
	@%p36 bra 	$L__BB0_45;
	ld.global.f32 	%f181, [%rd3+48];
	cvt.rn.f32.u32 	%f182, %r44;
	div.rn.f32 	%f183, %f181, %f182;
	st.global.f32 	[%rd3+48], %f183;
	ld.global.u32 	%r186, [%rd4+16];
$L__BB0_45:
	setp.eq.s32 	%p37, %r186, 0;
	mov.b32 	%r187, 0;
	@%p37 bra 	$L__BB0_47;
	ld.global.f32 	%f184, [%rd3+52];
	cvt.rn.f32.u32 	%f185, %r186;
	div.rn.f32 	%f186, %f184, %f185;
	st.global.f32 	[%rd3+52], %f186;
	ld.global.u32 	%r187, [%rd4+16];
$L__BB0_47:
	setp.eq.s32 	%p38, %r187, 0;
	@%p38 bra 	$L__BB0_49;
	ld.global.f32 	%f187, [%rd3+56];
	cvt.rn.f32.u32 	%f188, %r187;
	div.rn.f32 	%f189, %f187, %f188;
	st.global.f32 	[%rd3+56], %f189;
$L__BB0_49:
	ld.global.u32 	%r49, [%rd4+20];
	setp.eq.s32 	%p39, %r49, 0;
	mov.b32 	%r188, 0;
	@%p39 bra 	$L__BB0_51;
	ld.global.f32 	%f190, [%rd3+60];
	cvt.rn.f32.u32 	%f191, %r49;
	div.rn.f32 	%f192, %f190, %f191;
	st.global.f32 	[%rd3+60], %f192;
	ld.global.u32 	%r188, [%rd4+20];
$L__BB0_51:
	setp.eq.s32 	%p40, %r188, 0;
	mov.b32 	%r189, 0;
	@%p40 bra 	$L__BB0_53;
	ld.global.f32 	%f193, [%rd3+64];
	cvt.rn.f32.u32 	%f194, %r188;
	div.rn.f32 	%f195, %f193, %f194;
	st.global.f32 	[%rd3+64], %f195;
	ld.global.u32 	%r189, [%rd4+20];
$L__BB0_53:
	setp.eq.s32 	%p41, %r189, 0;
	@%p41 bra 	$L__BB0_55;
	ld.global.f32 	%f196, [%rd3+68];
	cvt.rn.f32.u32 	%f197, %r189;
	div.rn.f32 	%f198, %f196, %f197;
	st.global.f32 	[%rd3+68], %f198;
$L__BB0_55:
	ld.global.u32 	%r54, [%rd4+24];
	setp.eq.s32 	%p42, %r54, 0;
	mov.b32 	%r190, 0;
	@%p42 bra 	$L__BB0_57;
	ld.global.f32 	%f199, [%rd3+72];
	cvt.rn.f32.u32 	%f200, %r54;
	div.rn.f32 	%f201, %f199, %f200;
	st.global.f32 	[%rd3+72], %f201;
	ld.global.u32 	%r190, [%rd4+24];
$L__BB0_57:
	setp.eq.s32 	%p43, %r190, 0;
	mov.b32 	%r191, 0;
	@%p43 bra 	$L__BB0_59;
	ld.global.f32 	%f202, [%rd3+76];
	cvt.rn.f32.u32 	%f203, %r190;
	div.rn.f32 	%f204, %f202, %f203;
	st.global.f32 	[%rd3+76], %f204;
	ld.global.u32 	%r191, [%rd4+24];
$L__BB0_59:
	setp.eq.s32 	%p44, %r191, 0;
	@%p44 bra 	$L__BB0_61;
	ld.global.f32 	%f205, [%rd3+80];
	cvt.rn.f32.u32 	%f206, %r191;
	div.rn.f32 	%f207, %f205, %f206;
	st.global.f32 	[%rd3+80], %f207;
$L__BB0_61:
	ld.global.u32 	%r59, [%rd4+28];
	setp.eq.s32 	%p45, %r59, 0;
	mov.b32 	%r192, 0;
	@%p45 bra 	$L__BB0_63;
	ld.global.f32 	%f208, [%rd3+84];
	cvt.rn.f32.u32 	%f209, %r59;
	div.rn.f32 	%f210, %f208, %f209;
	st.global.f32 	[%rd3+84], %f210;
	ld.global.u32 	%r192, [%rd4+28];
$L__BB0_63:
	setp.eq.s32 	%p46, %r192, 0;
	mov.b32 	%r193, 0;
	@%p46 bra 	$L__BB0_65;
	ld.global.f32 	%f211, [%rd3+88];
	cvt.rn.f32.u32 	%f212, %r192;
	div.rn.f32 	%f213, %f211, %f212;
	st.global.f32 	[%rd3+88], %f213;
	ld.global.u32 	%r193, [%rd4+28];
$L__BB0_65:
	setp.eq.s32 	%p47, %r193, 0;
	@%p47 bra 	$L__BB0_67;
	ld.global.f32 	%f214, [%rd3+92];
	cvt.rn.f32.u32 	%f215, %r193;
	div.rn.f32 	%f216, %f214, %f215;
	st.global.f32 	[%rd3+92], %f216;
$L__BB0_67:
	ld.global.u32 	%r64, [%rd4+32];
	setp.eq.s32 	%p48, %r64, 0;
	mov.b32 	%r194, 0;
	@%p48 bra 	$L__BB0_69;
	ld.global.f32 	%f217, [%rd3+96];
	cvt.rn.f32.u32 	%f218, %r64;
	div.rn.f32 	%f219, %f217, %f218;
	st.global.f32 	[%rd3+96], %f219;
	ld.global.u32 	%r194, [%rd4+32];
$L__BB0_69:
	setp.eq.s32 	%p49, %r194, 0;
	mov.b32 	%r195, 0;
	@%p49 bra 	$L__BB0_71;
	ld.global.f32 	%f220, [%rd3+100];
	cvt.rn.f32.u32 	%f221, %r194;
	div.rn.f32 	%f222, %f220, %f221;
	st.global.f32 	[%rd3+100], %f222;
	ld.global.u32 	%r195, [%rd4+32];
$L__BB0_71:
	setp.eq.s32 	%p50, %r195, 0;
	@%p50 bra 	$L__BB0_73;
	ld.global.f32 	%f223, [%rd3+104];
	cvt.rn.f32.u32 	%f224, %r195;
	div.rn.f32 	%f225, %f223, %f224;
	st.global.f32 	[%rd3+104], %f225;
$L__BB0_73:
	ld.global.u32 	%r69, [%rd4+36];
	setp.eq.s32 	%p51, %r69, 0;
	mov.b32 	%r196, 0;
	@%p51 bra 	$L__BB0_75;
	ld.global.f32 	%f226, [%rd3+108];
	cvt.rn.f32.u32 	%f227, %r69;
	div.rn.f32 	%f228, %f226, %f227;
	st.global.f32 	[%rd3+108], %f228;
	ld.global.u32 	%r196, [%rd4+36];
$L__BB0_75:
	setp.eq.s32 	%p52, %r196, 0;
	mov.b32 	%r197, 0;
	@%p52 bra 	$L__BB0_77;
	ld.global.f32 	%f229, [%rd3+112];
	cvt.rn.f32.u32 	%f230, %r196;
	div.rn.f32 	%f231, %f229, %f230;
	st.global.f32 	[%rd3+112], %f231;
	ld.global.u32 	%r197, [%rd4+36];
$L__BB0_77:
	setp.eq.s32 	%p53, %r197, 0;
	@%p53 bra 	$L__BB0_79;
	ld.global.f32 	%f232, [%rd3+116];
	cvt.rn.f32.u32 	%f233, %r197;
	div.rn.f32 	%f234, %f232, %f233;
	st.global.f32 	[%rd3+116], %f234;
$L__BB0_79:
	ret;

}


// ===== COMPILED SASS (sm_100) =====

	.target	sm_100

	.elftype	@"ET_EXEC"


//--------------------- .note.nv.tkinfo           --------------------------
	.section	.note.nv.tkinfo,"",@"SHT_NOTE"
	.sectionflags	@"SHF_NOTE_NV_TKINFO"
	.tkinfo
        /*0018*/ 	.word	0x00000002
        /*0030*/ 	.string	""
        /*0030*/ 	.string	"ptxas"
        /*0030*/ 	.string	"Cuda compilation tools, release 13.0, V13.0.88"
        /*0030*/ 	.string	"Build cuda_13.0.r13.0/compiler.36424714_0"
        /*0030*/ 	.string	"-arch sm_100 -m 64 "



//--------------------- .note.nv.cuinfo           --------------------------
	.section	.note.nv.cuinfo,"",@"SHT_NOTE"
	.sectionflags	@"SHF_NOTE_NV_CUINFO"
        /*0018*/ 	.short	0x0002
        /*001a*/ 	.short	0x0064
        /*001c*/ 	.short	0x0082
	.zero		2


//--------------------- .nv.info                  --------------------------
	.section	.nv.info,"",@"SHT_CUDA_INFO"
	.align	4


	//----- nvinfo : EIATTR_REGCOUNT
	.align		4
        /*0000*/ 	.byte	0x04, 0x2f
        /*0002*/ 	.short	(.L_2 - .L_1)
	.align		4
.L_1:
        /*0004*/ 	.word	index@(_Z6kerneljjPfS_PjS0_Pb)
        /*0008*/ 	.word	0x00000020


	//----- nvinfo : EIATTR_FRAME_SIZE
	.align		4
.L_2:
        /*000c*/ 	.byte	0x04, 0x11
        /*000e*/ 	.short	(.L_4 - .L_3)
	.align		4
.L_3:
        /*0010*/ 	.word	index@($__internal_0_$__cuda_sm3x_div_rn_noftz_f32_slowpath)
        /*0014*/ 	.word	0x00000000


	//----- nvinfo : EIATTR_FRAME_SIZE
	.align		4
.L_4:
        /*0018*/ 	.byte	0x04, 0x11
        /*001a*/ 	.short	(.L_6 - .L_5)
	.align		4
.L_5:
        /*001c*/ 	.word	index@(_Z6kerneljjPfS_PjS0_Pb)
        /*0020*/ 	.word	0x00000000


	//----- nvinfo : EIATTR_MIN_STACK_SIZE
	.align		4
.L_6:
        /*0024*/ 	.byte	0x04, 0x12
        /*0026*/ 	.short	(.L_8 - .L_7)
	.align		4
.L_7:
        /*0028*/ 	.word	index@(_Z6kerneljjPfS_PjS0_Pb)
        /*002c*/ 	.word	0x00000000
.L_8:


//--------------------- .nv.compat                --------------------------
	.section	.nv.compat,"",@"SHT_CUDA_COMPAT_INFO"
	.align	4
        /*0000*/ 	.byte	0x02, 0x09, 0x00, 0x00, 0x02, 0x02, 0x01, 0x00, 0x02, 0x05, 0x05, 0x00, 0x03, 0x07, 0x01, 0x01
        /*0010*/ 	.byte	0x02, 0x03, 0x00, 0x00, 0x02, 0x06, 0x01, 0x00, 0x04, 0x0b, 0x08, 0x00, 0x01, 0x00, 0x00, 0x00
        /*0020*/ 	.byte	0x00, 0x00, 0x00, 0x00


//--------------------- .nv.info._Z6kerneljjPfS_PjS0_Pb --------------------------
	.section	.nv.info._Z6kerneljjPfS_PjS0_Pb,"",@"SHT_CUDA_INFO"
	.sectionflags	@""
	.align	4


	//----- nvinfo : EIATTR_CUDA_API_VERSION
	.align		4
        /*0000*/ 	.byte	0x04, 0x37
        /*0002*/ 	.short	(.L_10 - .L_9)
.L_9:
        /*0004*/ 	.word	0x00000082


	//----- nvinfo : EIATTR_KPARAM_INFO
	.align		4
.L_10:
        /*0008*/ 	.byte	0x04, 0x17
        /*000a*/ 	.short	(.L_12 - .L_11)
.L_11:
        /*000c*/ 	.word	0x00000000
        /*0010*/ 	.short	0x0006
        /*0012*/ 	.short	0x0028
        /*0014*/ 	.byte	0x00, 0xf5, 0x21, 0x00


	//----- nvinfo : EIATTR_KPARAM_INFO
	.align		4
.L_12:
        /*0018*/ 	.byte	0x04, 0x17
        /*001a*/ 	.short	(.L_14 - .L_13)
.L_13:
        /*001c*/ 	.word	0x00000000
        /*0020*/ 	.short	0x0005
        /*0022*/ 	.short	0x0020
        /*0024*/ 	.byte	0x00, 0xf5, 0x21, 0x00


	//----- nvinfo : EIATTR_KPARAM_INFO
	.align		4
.L_14:
        /*0028*/ 	.byte	0x04, 0x17
        /*002a*/ 	.short	(.L_16 - .L_15)
.L_15:
        /*002c*/ 	.word	0x00000000
        /*0030*/ 	.short	0x0004
        /*0032*/ 	.short	0x0018
        /*0034*/ 	.byte	0x00, 0xf5, 0x21, 0x00


	//----- nvinfo : EIATTR_KPARAM_INFO
	.align		4
.L_16:
        /*0038*/ 	.byte	0x04, 0x17
        /*003a*/ 	.short	(.L_18 - .L_17)
.L_17:
        /*003c*/ 	.word	0x00000000
        /*0040*/ 	.short	0x0003
        /*0042*/ 	.short	0x0010
        /*0044*/ 	.byte	0x00, 0xf5, 0x21, 0x00


	//----- nvinfo : EIATTR_KPARAM_INFO
	.align		4
.L_18:
        /*0048*/ 	.byte	0x04, 0x17
        /*004a*/ 	.short	(.L_20 - .L_19)
.L_19:
        /*004c*/ 	.word	0x00000000
        /*0050*/ 	.short	0x0002
        /*0052*/ 	.short	0x0008
        /*0054*/ 	.byte	0x00, 0xf5, 0x21, 0x00


	//----- nvinfo : EIATTR_KPARAM_INFO
	.align		4
.L_20:
        /*0058*/ 	.byte	0x04, 0x17
        /*005a*/ 	.short	(.L_22 - .L_21)
.L_21:
        /*005c*/ 	.word	0x00000000
        /*0060*/ 	.short	0x0001
        /*0062*/ 	.short	0x0004
        /*0064*/ 	.byte	0x00, 0xf0, 0x11, 0x00


	//----- nvinfo : EIATTR_KPARAM_INFO
	.align		4
.L_22:
        /*0068*/ 	.byte	0x04, 0x17
        /*006a*/ 	.short	(.L_24 - .L_23)
.L_23:
        /*006c*/ 	.word	0x00000000
        /*0070*/ 	.short	0x0000
        /*0072*/ 	.short	0x0000
        /*0074*/ 	.byte	0x00, 0xf0, 0x11, 0x00


	//----- nvinfo : EIATTR_SPARSE_MMA_MASK
	.align		4
.L_24:
        /*0078*/ 	.byte	0x03, 0x50
        /*007a*/ 	.short	0x0000


	//----- nvinfo : EIATTR_MAXREG_COUNT
	.align		4
        /*007c*/ 	.byte	0x03, 0x1b
        /*007e*/ 	.short	0x00ff


	//----- nvinfo : EIATTR_NUM_BARRIERS
	.align		4
        /*0080*/ 	.byte	0x02, 0x4c
        /*0082*/ 	.byte	0x01
	.zero		1


	//----- nvinfo : EIATTR_EXTERNS
	.align		4
        /*0084*/ 	.byte	0x04, 0x0f
        /*0086*/ 	.short	(.L_26 - .L_25)


	//   ....[0]....
	.align		4
.L_25:
        /*0088*/ 	.word	index@(vprintf)


	//----- nvinfo : EIATTR_MERCURY_ISA_VERSION
	.align		4
.L_26:
        /*008c*/ 	.byte	0x03, 0x5f
        /*008e*/ 	.short	0x0101


	//----- nvinfo : EIATTR_VRC_CTA_INIT_COUNT
	.align		4
        /*0090*/ 	.byte	0x02, 0x4a
	.zero		1
	.zero		1


	//----- nvinfo : EIATTR_SYSCALL_OFFSETS
	.align		4
        /*0094*/ 	.byte	0x04, 0x46
        /*0096*/ 	.short	(.L_28 - .L_27)


	//   ....[0]....
.L_27:
        /*0098*/ 	.word	0x000001c0


	//----- nvinfo : EIATTR_EXIT_INSTR_OFFSETS
	.align		4
.L_28:
        /*009c*/ 	.byte	0x04, 0x1c
        /*009e*/ 	.short	(.L_30 - .L_29)


	//   ....[0]....
.L_29:
        /*00a0*/ 	.word	0x00001910


	//   ....[1]....
        /*00a4*/ 	.word	0x00003d90


	//   ....[2]....
        /*00a8*/ 	.word	0x00003ea0


	//----- nvinfo : EIATTR_CRS_STACK_SIZE
	.align		4
.L_30:
        /*00ac*/ 	.byte	0x04, 0x1e
        /*00ae*/ 	.short	(.L_32 - .L_31)
.L_31:
        /*00b0*/ 	.word	0x00000000


	//----- nvinfo : EIATTR_CBANK_PARAM_SIZE
	.align		4
.L_32:
        /*00b4*/ 	.byte	0x03, 0x19
        /*00b6*/ 	.short	0x0030


	//----- nvinfo : EIATTR_PARAM_CBANK
	.align		4
        /*00b8*/ 	.byte	0x04, 0x0a
        /*00ba*/ 	.short	(.L_34 - .L_33)
	.align		4
.L_33:
        /*00bc*/ 	.word	index@(.nv.constant0._Z6kerneljjPfS_PjS0_Pb)
        /*00c0*/ 	.short	0x0380
        /*00c2*/ 	.short	0x0030


	//----- nvinfo : EIATTR_SW_WAR
	.align		4
.L_34:
        /*00c4*/ 	.byte	0x04, 0x36
        /*00c6*/ 	.short	(.L_36 - .L_35)
.L_35:
        /*00c8*/ 	.word	0x00000008
.L_36:


//--------------------- .nv.callgraph             --------------------------
	.section	.nv.callgraph,"",@"SHT_CUDA_CALLGRAPH"
	.align	4
	.sectionentsize	8
	.align		4
        /*0000*/ 	.word	0x00000000
	.align		4
        /*0004*/ 	.word	0xffffffff
	.align		4
        /*0008*/ 	.word	index@(_Z6kerneljjPfS_PjS0_Pb)
	.align		4
        /*000c*/ 	.word	index@(vprintf)
	.align		4
        /*0010*/ 	.word	0x00000000
	.align		4
        /*0014*/ 	.word	0xfffffffe
	.align		4
        /*0018*/ 	.word	0x00000000
	.align		4
        /*001c*/ 	.word	0xfffffffd
	.align		4
        /*0020*/ 	.word	0x00000000
	.align		4
        /*0024*/ 	.word	0xfffffffc


//--------------------- .nv.constant4             --------------------------
	.section	.nv.constant4,"a",@progbits
	.align	8
	.align		8
.nv.constant4:
        /*0000*/ 	.dword	vprintf
	.align		8
        /*0008*/ 	.dword	$str


//--------------------- .text._Z6kerneljjPfS_PjS0_Pb --------------------------
	.section	.text._Z6kerneljjPfS_PjS0_Pb,"ax",@progbits
	.align	128
        .global         _Z6kerneljjPfS_PjS0_Pb
        .type           _Z6kerneljjPfS_PjS0_Pb,@function
        .size           _Z6kerneljjPfS_PjS0_Pb,(.L_x_79 - _Z6kerneljjPfS_PjS0_Pb)
        .other          _Z6kerneljjPfS_PjS0_Pb,@"STO_CUDA_ENTRY STV_DEFAULT"
_Z6kerneljjPfS_PjS0_Pb:
.text._Z6kerneljjPfS_PjS0_Pb:
[----:B------:R-:W0:Y:S01]  /*0000*/  LDC R1, c[0x0][0x37c] ;  /* 0x0000df00ff017b82 */ /* 0x000e220000000800 */
[----:B------:R-:W1:Y:S07]  /*0010*/  S2R R3, SR_TID.X ;  /* 0x0000000000037919 */ /* 0x000e6e0000002100 */
[----:B------:R-:W1:Y:S01]  /*0020*/  S2UR UR4, SR_CTAID.X ;  /* 0x00000000000479c3 */ /* 0x000e620000002500 */
[----:B------:R-:W2:Y:S07]  /*0030*/  LDCU.64 UR36, c[0x0][0x358] ;  /* 0x00006b00ff2477ac */ /* 0x000eae0008000a00 */
[----:B------:R-:W1:Y:S02]  /*0040*/  LDC R16, c[0x0][0x360] ;  /* 0x0000d800ff107b82 */ /* 0x000e640000000800 */
[----:B-1----:R-:W-:-:S05]  /*0050*/  IMAD R16, R16, UR4, R3 ;  /* 0x0000000410107c24 */ /* 0x002fca000f8e0203 */
[----:B------:R-:W-:-:S13]  /*0060*/  ISETP.NE.AND P0, PT, R16, RZ, PT ;  /* 0x000000ff1000720c */ /* 0x000fda0003f05270 */
[----:B0-2---:R-:W-:Y:S05]  /*0070*/  @P0 BRA `(.L_x_0) ;  /* 0x0000000000540947 */ /* 0x005fea0003800000 */
[----:B------:R-:W0:Y:S01]  /*0080*/  LDC.64 R4, c[0x0][0x3a8] ;  /* 0x0000ea00ff047b82 */ /* 0x000e220000000a00 */
[----:B------:R-:W-:Y:S01]  /*0090*/  MOV R0, 0x0 ;  /* 0x0000000000007802 */ /* 0x000fe20000000f00 */
[----:B------:R-:W1:Y:S01]  /*00a0*/  LDCU.64 UR4, c[0x4][0x8] ;  /* 0x01000100ff0477ac */ /* 0x000e620008000a00 */
[----:B------:R-:W-:-:S05]  /*00b0*/  CS2R R6, SRZ ;  /* 0x0000000000067805 */ /* 0x000fca000001ff00 */
[----:B------:R-:W2:Y:S08]  /*00c0*/  LDC.64 R2, c[0x0][0x3a0] ;  /* 0x0000e800ff027b82 */ /* 0x000eb00000000a00 */
[----:B------:R3:W4:Y:S01]  /*00d0*/  LDC.64 R8, c[0x4][R0] ;  /* 0x0100000000087b82 */ /* 0x0007220000000a00 */
[----:B0-----:R1:W-:Y:S04]  /*00e0*/  STG.E.U8 desc[UR36][R4.64], RZ ;  /* 0x000000ff04007986 */ /* 0x0013e8000c101124 */
[----:B--2---:R3:W-:Y:S01]  /*00f0*/  STG.E desc[UR36][R2.64], RZ ;  /* 0x000000ff02007986 */ /* 0x0047e2000c101924 */
[----:B-1----:R-:W-:-:S03]  /*0100*/  MOV R4, UR4 ;  /* 0x0000000400047c02 */ /* 0x002fc60008000f00 */
[----:B------:R3:W-:Y:S01]  /*0110*/  STG.E desc[UR36][R2.64+0x4], RZ ;  /* 0x000004ff02007986 */ /* 0x0007e2000c101924 */
[----:B------:R-:W-:-:S03]  /*0120*/  MOV R5, UR5 ;  /* 0x0000000500057c02 */ /* 0x000fc60008000f00 */
[----:B------:R3:W-:Y:S04]  /*0130*/  STG.E desc[UR36][R2.64+0x8], RZ ;  /* 0x000008ff02007986 */ /* 0x0007e8000c101924 */
[----:B------:R3:W-:Y:S04]  /*0140*/  STG.E desc[UR36][R2.64+0xc], RZ ;  /* 0x00000cff02007986 */ /* 0x0007e8000c101924 */
[----:B------:R3:W-:Y:S04]  /*0150*/  STG.E desc[UR36][R2.64+0x10], RZ ;  /* 0x000010ff02007986 */ /* 0x0007e8000c101924 */
[----:B------:R3:W-:Y:S04]  /*0160*/  STG.E desc[UR36][R2.64+0x14], RZ ;  /* 0x000014ff02007986 */ /* 0x0007e8000c101924 */
[----:B------:R3:W-:Y:S04]  /*0170*/  STG.E desc[UR36][R2.64+0x18], RZ ;  /* 0x000018ff02007986 */ /* 0x0007e8000c101924 */
[----:B------:R3:W-:Y:S04]  /*0180*/  STG.E desc[UR36][R2.64+0x1c], RZ ;  /* 0x00001cff02007986 */ /* 0x0007e8000c101924 */
[----:B------:R3:W-:Y:S04]  /*0190*/  STG.E desc[UR36][R2.64+0x20], RZ ;  /* 0x000020ff02007986 */ /* 0x0007e8000c101924 */
[----:B----4-:R3:W-:Y:S02]  /*01a0*/  STG.E desc[UR36][R2.64+0x24], RZ ;  /* 0x000024ff02007986 */ /* 0x0107e4000c101924 */
[----:B------:R-:W-:-:S07]  /*01b0*/  LEPC R20, `(.L_x_0) ;  /* 0x000000001014794e */ /* 0x000fce0000000000 */
[----:B---3--:R-:W-:Y:S05]  /*01c0*/  CALL.ABS.NOINC R8 ;  /* 0x0000000008007343 */ /* 0x008fea0003c00000 */
.L_x_0:
[----:B------:R-:W0:Y:S01]  /*01d0*/  LDC.64 R2, c[0x0][0x380] ;  /* 0x0000e000ff027b82 */ /* 0x000e220000000a00 */
[----:B------:R-:W-:Y:S07]  /*01e0*/  WARPSYNC.ALL ;  /* 0x0000000000007948 */ /* 0x000fee0003800000 */
[----:B------:R-:W-:Y:S01]  /*01f0*/  BAR.SYNC.DEFER_BLOCKING 0x0 ;  /* 0x0000000000007b1d */ /* 0x000fe20000010000 */
[C---:B------:R-:W-:Y:S01]  /*0200*/  ISETP.NE.AND P0, PT, R16.reuse, RZ, PT ;  /* 0x000000ff1000720c */ /* 0x040fe20003f05270 */
[----:B0-----:R-:W-:-:S05]  /*0210*/  IMAD R6, R16, R3, RZ ;  /* 0x0000000310067224 */ /* 0x001fca00078e02ff */
[----:B------:R-:W-:-:S04]  /*0220*/  VIADDMNMX.U32 R7, R6, R3, R2, PT ;  /* 0x0000000306077246 */ /* 0x000fc80003800002 */
[----:B------:R-:W-:-:S13]  /*0230*/  ISETP.GT.U32.AND P1, PT, R7, R6, PT ;  /* 0x000000060700720c */ /* 0x000fda0003f24070 */
[----:B------:R-:W-:Y:S05]  /*0240*/  @!P1 BRA `(.L_x_1) ;  /* 0x00000008005c9947 */ /* 0x000fea0003800000 */
[----:B------:R-:W0:Y:S01]  /*0250*/  LDC.64 R14, c[0x0][0x398] ;  /* 0x0000e600ff0e7b82 */ /* 0x000e220000000a00 */
[----:B------:R-:W-:Y:S01]  /*0260*/  HFMA2 R3, -RZ, RZ, 0, 1.78813934326171875e-07 ;  /* 0x00000003ff037431 */ /* 0x000fe200000001ff */
[----:B------:R-:W-:-:S04]  /*0270*/  MOV R10, R6 ;  /* 0x00000006000a7202 */ /* 0x000fc80000000f00 */
[C---:B------:R-:W-:Y:S02]  /*0280*/  IMAD R8, R6.reuse, R3, 0x1 ;  /* 0x0000000106087424 */ /* 0x040fe400078e0203 */
[----:B0-----:R-:W-:-:S07]  /*0290*/  IMAD.WIDE.U32 R14, R6, 0x4, R14 ;  /* 0x00000004060e7825 */ /* 0x001fce00078e000e */
.L_x_2:
[----:B------:R-:W0:Y:S01]  /*02a0*/  LDC.64 R28, c[0x0][0x388] ;  /* 0x0000e200ff1c7b82 */ /* 0x000e220000000a00 */
[C---:B--2---:R-:W-:Y:S02]  /*02b0*/  IADD3 R13, PT, PT, R8.reuse, -0x1, RZ ;  /* 0xffffffff080d7810 */ /* 0x044fe40007ffe0ff */
[----:B------:R-:W-:-:S05]  /*02c0*/  IADD3 R9, PT, PT, R8, 0x1, RZ ;  /* 0x0000000108097810 */ /* 0x000fca0007ffe0ff */
[----:B------:R-:W1:Y:S01]  /*02d0*/  LDC.64 R4, c[0x0][0x390] ;  /* 0x0000e400ff047b82 */ /* 0x000e620000000a00 */
[----:B0-----:R-:W-:-:S04]  /*02e0*/  IMAD.WIDE.U32 R12, R13, 0x4, R28 ;  /* 0x000000040d0c7825 */ /* 0x001fc800078e001c */
[--C-:B------:R-:W-:Y:S02]  /*02f0*/  IMAD.WIDE.U32 R18, R8, 0x4, R28.reuse ;  /* 0x0000000408127825 */ /* 0x100fe400078e001c */
[----:B------:R-:W2:Y:S02]  /*0300*/  LDG.E R12, desc[UR36][R12.64] ;  /* 0x000000240c0c7981 */ /* 0x000ea4000c1e1900 */
[----:B------:R-:W-:Y:S02]  /*0310*/  IMAD.WIDE.U32 R28, R9, 0x4, R28 ;  /* 0x00000004091c7825 */ /* 0x000fe400078e001c */
[----:B-1----:R-:W2:Y:S04]  /*0320*/  LDG.E R3, desc[UR36][R4.64] ;  /* 0x0000002404037981 */ /* 0x002ea8000c1e1900 */
[----:B------:R-:W3:Y:S04]  /*0330*/  LDG.E R11, desc[UR36][R18.64] ;  /* 0x00000024120b7981 */ /* 0x000ee8000c1e1900 */
[----:B------:R-:W3:Y:S04]  /*0340*/  LDG.E R2, desc[UR36][R4.64+0x4] ;  /* 0x0000042404027981 */ /* 0x000ee8000c1e1900 */
[----:B------:R-:W4:Y:S04]  /*0350*/  LDG.E R9, desc[UR36][R28.64] ;  /* 0x000000241c097981 */ /* 0x000f28000c1e1900 */
[----:B------:R-:W4:Y:S04]  /*0360*/  LDG.E R23, desc[UR36][R4.64+0x8] ;  /* 0x0000082404177981 */ /* 0x000f28000c1e1900 */
[----:B------:R-:W5:Y:S04]  /*0370*/  LDG.E R21, desc[UR36][R4.64+0xc] ;  /* 0x00000c2404157981 */ /* 0x000f68000c1e1900 */
        /* <DEDUP_REMOVED lines=8> */
[----:B------:R-:W5:Y:S01]  /*0400*/  LDG.E R27, desc[UR36][R4.64+0x68] ;  /* 0x00006824041b7981 */ /* 0x000f62000c1e1900 */
[----:B--2---:R-:W-:-:S04]  /*0410*/  FADD R0, R12, -R3 ;  /* 0x800000030c007221 */ /* 0x004fc80000000000 */
[----:B------:R-:W-:Y:S01]  /*0420*/  FFMA R0, R0, R0, RZ ;  /* 0x0000000000007223 */ /* 0x000fe200000000ff */
[----:B---3--:R-:W-:Y:S02]  /*0430*/  FADD R3, R11, -R2 ;  /* 0x800000020b037221 */ /* 0x008fe40000000000 */
[----:B------:R-:W2:Y:S02]  /*0440*/  LDG.E R2, desc[UR36][R4.64+0x34] ;  /* 0x0000342404027981 */ /* 0x000ea4000c1e1900 */
[----:B------:R-:W-:Y:S02]  /*0450*/  FFMA R0, R3, R3, R0 ;  /* 0x0000000303007223 */ /* 0x000fe40000000000 */
[----:B------:R-:W3:Y:S01]  /*0460*/  LDG.E R3, desc[UR36][R4.64+0x48] ;  /* 0x0000482404037981 */ /* 0x000ee2000c1e1900 */
[----:B----4-:R-:W-:-:S04]  /*0470*/  FADD R23, R9, -R23 ;  /* 0x8000001709177221 */ /* 0x010fc80000000000 */
[----:B------:R-:W-:Y:S01]  /*0480*/  FFMA R19, R23, R23, R0 ;  /* 0x0000001717137223 */ /* 0x000fe20000000000 */
[----:B-----5:R-:W-:Y:S01]  /*0490*/  FADD R0, R12, -R21 ;  /* 0x800000150c007221 */ /* 0x020fe20000000000 */
[----:B------:R-:W4:Y:S01]  /*04a0*/  LDG.E R23, desc[UR36][R4.64+0x30] ;  /* 0x0000302404177981 */ /* 0x000f22000c1e1900 */
[----:B------:R-:W-:-:S03]  /*04b0*/  FADD R28, R11, -R26 ;  /* 0x8000001a0b1c7221 */ /* 0x000fc60000000000 */
[----:B------:R-:W5:Y:S04]  /*04c0*/  LDG.E R21, desc[UR36][R4.64+0x3c] ;  /* 0x00003c2404157981 */ /* 0x000f68000c1e1900 */
[----:B------:R-:W3:Y:S01]  /*04d0*/  LDG.E R26, desc[UR36][R4.64+0x40] ;  /* 0x00004024041a7981 */ /* 0x000ee2000c1e1900 */
[----:B------:R-:W-:-:S04]  /*04e0*/  FFMA R25, R0, R0, RZ ;  /* 0x0000000000197223 */ /* 0x000fc800000000ff */
[----:B------:R-:W-:Y:S02]  /*04f0*/  FFMA R25, R28, R28, R25 ;  /* 0x0000001c1c197223 */ /* 0x000fe40000000019 */
[----:B------:R-:W3:Y:S01]  /*0500*/  LDG.E R28, desc[UR36][R4.64+0x4c] ;  /* 0x00004c24041c7981 */ /* 0x000ee2000c1e1900 */
[----:B------:R-:W-:Y:S01]  /*0510*/  FADD R0, R12, -R17 ;  /* 0x800000110c007221 */ /* 0x000fe20000000000 */
[----:B------:R-:W-:Y:S01]  /*0520*/  FADD R22, R9, -R22 ;  /* 0x8000001609167221 */ /* 0x000fe20000000000 */
[----:B------:R-:W-:Y:S02]  /*0530*/  FADD R17, R11, -R24 ;  /* 0x800000180b117221 */ /* 0x000fe40000000000 */
[----:B------:R-:W-:Y:S01]  /*0540*/  FFMA R0, R0, R0, RZ ;  /* 0x0000000000007223 */ /* 0x000fe200000000ff */
[----:B------:R-:W-:Y:S01]  /*0550*/  FFMA R25, R22, R22, R25 ;  /* 0x0000001616197223 */ /* 0x000fe20000000019 */
[----:B------:R-:W-:Y:S01]  /*0560*/  FMNMX R22, R19, 3.40282346638528859812e+38, PT ;  /* 0x7f7fffff13167809 */ /* 0x000fe20003800000 */
[----:B------:R-:W-:Y:S01]  /*0570*/  FADD R16, R9, -R16 ;  /* 0x8000001009107221 */ /* 0x000fe20000000000 */
[----:B------:R-:W-:Y:S01]  /*0580*/  FFMA R17, R17, R17, R0 ;  /* 0x0000001111117223 */ /* 0x000fe20000000000 */
[----:B------:R-:W-:Y:S01]  /*0590*/  FADD R0, R12, -R13 ;  /* 0x8000000d0c007221 */ /* 0x000fe20000000000 */
[----:B------:R-:W-:Y:S01]  /*05a0*/  FSETP.GEU.AND P4, PT, R25, R22, PT ;  /* 0x000000161900720b */ /* 0x000fe20003f8e000 */
[----:B------:R-:W-:Y:S01]  /*05b0*/  FADD R13, R11, -R18 ;  /* 0x800000120b0d7221 */ /* 0x000fe20000000000 */
[----:B------:R-:W-:Y:S01]  /*05c0*/  FFMA R17, R16, R16, R17 ;  /* 0x0000001010117223 */ /* 0x000fe20000000011 */
[----:B------:R-:W-:Y:S01]  /*05d0*/  FFMA R0, R0, R0, RZ ;  /* 0x0000000000007223 */ /* 0x000fe200000000ff */
[----:B------:R-:W-:Y:S01]  /*05e0*/  FSEL R22, R25, R22, !P4 ;  /* 0x0000001619167208 */ /* 0x000fe20006000000 */
[----:B------:R-:W3:Y:S02]  /*05f0*/  LDG.E R24, desc[UR36][R4.64+0x38] ;  /* 0x0000382404187981 */ /* 0x000ee4000c1e1900 */
[----:B------:R-:W-:Y:S01]  /*0600*/  FFMA R0, R13, R13, R0 ;  /* 0x0000000d0d007223 */ /* 0x000fe20000000000 */
[----:B------:R-:W-:Y:S01]  /*0610*/  FADD R13, R9, -R20 ;  /* 0x80000014090d7221 */ /* 0x000fe20000000000 */
[-C--:B------:R-:W-:Y:S01]  /*0620*/  FSETP.GEU.AND P5, PT, R17, R22.reuse, PT ;  /* 0x000000161100720b */ /* 0x080fe20003fae000 */
[----:B------:R-:W3:Y:S02]  /*0630*/  LDG.E R20, desc[UR36][R4.64+0x44] ;  /* 0x0000442404147981 */ /* 0x000ee4000c1e1900 */
[----:B------:R-:W-:Y:S01]  /*0640*/  FFMA R0, R13, R13, R0 ;  /* 0x0000000d0d007223 */ /* 0x000fe20000000000 */
[----:B------:R-:W-:Y:S01]  /*0650*/  FSEL R13, R17, R22, !P5 ;  /* 0x00000016110d7208 */ /* 0x000fe20006800000 */
[----:B------:R-:W3:Y:S03]  /*0660*/  LDG.E R19, desc[UR36][R4.64+0x54] ;  /* 0x0000542404137981 */ /* 0x000ee6000c1e1900 */
[CC--:B------:R-:W-:Y:S01]  /*0670*/  FSETP.GEU.AND P3, PT, R0.reuse, R13.reuse, PT ;  /* 0x0000000d0000720b */ /* 0x0c0fe20003f6e000 */
[----:B------:R-:W3:Y:S03]  /*0680*/  LDG.E R16, desc[UR36][R4.64+0x50] ;  /* 0x0000502404107981 */ /* 0x000ee6000c1e1900 */
[----:B------:R-:W-:Y:S01]  /*0690*/  FSEL R13, R0, R13, !P3 ;  /* 0x0000000d000d7208 */ /* 0x000fe20005800000 */
[----:B------:R-:W3:Y:S04]  /*06a0*/  LDG.E R22, desc[UR36][R4.64+0x58] ;  /* 0x0000582404167981 */ /* 0x000ee8000c1e1900 */
[----:B------:R-:W3:Y:S04]  /*06b0*/  LDG.E R17, desc[UR36][R4.64+0x60] ;  /* 0x0000602404117981 */ /* 0x000ee8000c1e1900 */
[----:B------:R-:W3:Y:S01]  /*06c0*/  LDG.E R18, desc[UR36][R4.64+0x64] ;  /* 0x0000642404127981 */ /* 0x000ee2000c1e1900 */
[C---:B----4-:R-:W-:Y:S01]  /*06d0*/  FADD R0, R12.reuse, -R23 ;  /* 0x800000170c007221 */ /* 0x050fe20000000000 */
[C---:B--2---:R-:W-:Y:S01]  /*06e0*/  FADD R23, R11.reuse, -R2 ;  /* 0x800000020b177221 */ /* 0x044fe20000000000 */
[----:B-----5:R-:W-:Y:S01]  /*06f0*/  FADD R2, R12, -R21 ;  /* 0x800000150c027221 */ /* 0x020fe20000000000 */
[----:B---3--:R-:W-:-:S03]  /*0700*/  FADD R26, R11, -R26 ;  /* 0x8000001a0b1a7221 */ /* 0x008fc60000000000 */
[----:B------:R-:W-:Y:S01]  /*0710*/  FFMA R21, R2, R2, RZ ;  /* 0x0000000202157223 */ /* 0x000fe200000000ff */
[----:B------:R-:W-:-:S03]  /*0720*/  FFMA R29, R0, R0, RZ ;  /* 0x00000000001d7223 */ /* 0x000fc600000000ff */
[----:B------:R-:W-:Y:S02]  /*0730*/  FFMA R21, R26, R26, R21 ;  /* 0x0000001a1a157223 */ /* 0x000fe40000000015 */
[----:B------:R-:W2:Y:S01]  /*0740*/  LDG.E R26, desc[UR36][R4.64+0x5c] ;  /* 0x00005c24041a7981 */ /* 0x000ea2000c1e1900 */
[----:B------:R-:W-:Y:S01]  /*0750*/  FADD R0, R12, -R3 ;  /* 0x800000030c007221 */ /* 0x000fe20000000000 */
[----:B------:R-:W-:Y:S01]  /*0760*/  FADD R28, R11, -R28 ;  /* 0x8000001c0b1c7221 */ /* 0x000fe20000000000 */
[----:B------:R-:W-:Y:S02]  /*0770*/  FFMA R29, R23, R23, R29 ;  /* 0x00000017171d7223 */ /* 0x000fe4000000001d */
[----:B------:R-:W-:Y:S01]  /*0780*/  FFMA R25, R0, R0, RZ ;  /* 0x0000000000197223 */ /* 0x000fe200000000ff */
[----:B------:R-:W3:Y:S03]  /*0790*/  LDG.E R23, desc[UR36][R4.64+0x6c] ;  /* 0x00006c2404177981 */ /* 0x000ee6000c1e1900 */
[----:B------:R-:W-:-:S02]  /*07a0*/  FFMA R25, R28, R28, R25 ;  /* 0x0000001c1c197223 */ /* 0x000fc40000000019 */
[----:B------:R-:W4:Y:S04]  /*07b0*/  LDG.E R28, desc[UR36][R4.64+0x70] ;  /* 0x00007024041c7981 */ /* 0x000f28000c1e1900 */
[----:B------:R0:W5:Y:S01]  /*07c0*/  LDG.E R4, desc[UR36][R4.64+0x74] ;  /* 0x0000742404047981 */ /* 0x000162000c1e1900 */
[----:B------:R-:W-:Y:S02]  /*07d0*/  MOV R2, R14 ;  /* 0x0000000e00027202 */ /* 0x000fe40000000f00 */
[----:B------:R-:W-:-:S05]  /*07e0*/  MOV R3, R15 ;  /* 0x0000000f00037202 */ /* 0x000fca0000000f00 */
[----:B------:R-:W5:Y:S01]  /*07f0*/  LDG.E R14, desc[UR36][R2.64] ;  /* 0x00000024020e7981 */ /* 0x000f62000c1e1900 */
[----:B------:R-:W-:-:S04]  /*0800*/  FADD R24, R9, -R24 ;  /* 0x8000001809187221 */ /* 0x000fc80000000000 */
[----:B------:R-:W-:Y:S01]  /*0810*/  FFMA R24, R24, R24, R29 ;  /* 0x0000001818187223 */ /* 0x000fe2000000001d */
[----:B------:R-:W-:-:S04]  /*0820*/  FADD R20, R9, -R20 ;  /* 0x8000001409147221 */ /* 0x000fc80000000000 */
[----:B------:R-:W-:Y:S01]  /*0830*/  FSETP.GEU.AND P2, PT, R24, R13, PT ;  /* 0x0000000d1800720b */ /* 0x000fe20003f4e000 */
[----:B------:R-:W-:-:S03]  /*0840*/  FFMA R21, R20, R20, R21 ;  /* 0x0000001414157223 */ /* 0x000fc60000000015 */
[----:B------:R-:W-:Y:S01]  /*0850*/  FSEL R24, R24, R13, !P2 ;  /* 0x0000000d18187208 */ /* 0x000fe20005000000 */
[----:B------:R-:W-:Y:S01]  /*0860*/  FADD R0, R12, -R19 ;  /* 0x800000130c007221 */ /* 0x000fe20000000000 */
[----:B------:R-:W-:Y:S02]  /*0870*/  FADD R16, R9, -R16 ;  /* 0x8000001009107221 */ /* 0x000fe40000000000 */
[----:B------:R-:W-:Y:S01]  /*0880*/  FSETP.GEU.AND P1, PT, R21, R24, PT ;  /* 0x000000181500720b */ /* 0x000fe20003f2e000 */
[----:B------:R-:W-:Y:S01]  /*0890*/  FADD R22, R11, -R22 ;  /* 0x800000160b167221 */ /* 0x000fe20000000000 */
[----:B------:R-:W-:Y:S01]  /*08a0*/  FFMA R15, R0, R0, RZ ;  /* 0x00000000000f7223 */ /* 0x000fe200000000ff */
[----:B------:R-:W-:Y:S01]  /*08b0*/  FFMA R16, R16, R16, R25 ;  /* 0x0000001010107223 */ /* 0x000fe20000000019 */
[----:B0-----:R-:W-:Y:S02]  /*08c0*/  SEL R5, RZ, 0x1, P4 ;  /* 0x00000001ff057807 */ /* 0x001fe40002000000 */
[----:B------:R-:W-:Y:S01]  /*08d0*/  FSEL R21, R21, R24, !P1 ;  /* 0x0000001815157208 */ /* 0x000fe20004800000 */
[----:B------:R-:W-:Y:S01]  /*08e0*/  FFMA R15, R22, R22, R15 ;  /* 0x00000016160f7223 */ /* 0x000fe2000000000f */
[----:B------:R-:W-:Y:S01]  /*08f0*/  FADD R0, R12, -R17 ;  /* 0x800000110c007221 */ /* 0x000fe20000000000 */
[----:B------:R-:W-:-:S02]  /*0900*/  SEL R5, R5, 0x2, P5 ;  /* 0x0000000205057807 */ /* 0x000fc40002800000 */
[-C--:B------:R-:W-:Y:S01]  /*0910*/  FSETP.GEU.AND P4, PT, R16, R21.reuse, PT ;  /* 0x000000151000720b */ /* 0x080fe20003f8e000 */
[----:B------:R-:W-:Y:S01]  /*0920*/  FADD R13, R11, -R18 ;  /* 0x800000120b0d7221 */ /* 0x000fe20000000000 */
[----:B------:R-:W-:Y:S01]  /*0930*/  FFMA R0, R0, R0, RZ ;  /* 0x0000000000007223 */ /* 0x000fe200000000ff */
[----:B------:R-:W-:Y:S02]  /*0940*/  SEL R5, R5, 0x3, P3 ;  /* 0x0000000305057807 */ /* 0x000fe40001800000 */
[----:B------:R-:W-:Y:S01]  /*0950*/  FSEL R16, R16, R21, !P4 ;  /* 0x0000001510107208 */ /* 0x000fe20006000000 */
[----:B------:R-:W-:Y:S01]  /*0960*/  FFMA R0, R13, R13, R0 ;  /* 0x0000000d0d007223 */ /* 0x000fe20000000000 */
[----:B------:R-:W-:Y:S01]  /*0970*/  FADD R27, R9, -R27 ;  /* 0x8000001b091b7221 */ /* 0x000fe20000000000 */
[----:B------:R-:W-:-:S03]  /*0980*/  SEL R5, R5, 0x4, P2 ;  /* 0x0000000405057807 */ /* 0x000fc60001000000 */
[----:B------:R-:W-:Y:S01]  /*0990*/  FFMA R0, R27, R27, R0 ;  /* 0x0000001b1b007223 */ /* 0x000fe20000000000 */
[----:B------:R-:W-:-:S04]  /*09a0*/  SEL R5, R5, 0x5, P1 ;  /* 0x0000000505057807 */ /* 0x000fc80000800000 */
[----:B------:R-:W-:Y:S02]  /*09b0*/  SEL R5, R5, 0x6, P4 ;  /* 0x0000000605057807 */ /* 0x000fe40002000000 */
[----:B------:R-:W-:Y:S01]  /*09c0*/  IADD3 R10, PT, PT, R10, 0x1, RZ ;  /* 0x000000010a0a7810 */ /* 0x000fe20007ffe0ff */
[----:B------:R-:W-:Y:S05]  /*09d0*/  YIELD ;  /* 0x0000000000007946 */ /* 0x000fea0003800000 */
[----:B------:R-:W-:Y:S01]  /*09e0*/  IADD3 R8, PT, PT, R8, 0x3, RZ ;  /* 0x0000000308087810 */ /* 0x000fe20007ffe0ff */
[----:B--2---:R-:W-:-:S04]  /*09f0*/  FADD R26, R9, -R26 ;  /* 0x8000001a091a7221 */ /* 0x004fc80000000000 */
[----:B------:R-:W-:Y:S01]  /*0a00*/  FFMA R15, R26, R26, R15 ;  /* 0x0000001a1a0f7223 */ /* 0x000fe2000000000f */
[----:B---3--:R-:W-:-:S04]  /*0a10*/  FADD R23, R12, -R23 ;  /* 0x800000170c177221 */ /* 0x008fc80000000000 */
[-C--:B------:R-:W-:Y:S01]  /*0a20*/  FSETP.GEU.AND P2, PT, R15, R16.reuse, PT ;  /* 0x000000100f00720b */ /* 0x080fe20003f4e000 */
[----:B------:R-:W-:Y:S01]  /*0a30*/  FFMA R23, R23, R23, RZ ;  /* 0x0000001717177223 */ /* 0x000fe200000000ff */
[----:B----4-:R-:W-:Y:S02]  /*0a40*/  FADD R28, R11, -R28 ;  /* 0x8000001c0b1c7221 */ /* 0x010fe40000000000 */
[----:B------:R-:W-:Y:S02]  /*0a50*/  FSEL R15, R15, R16, !P2 ;  /* 0x000000100f0f7208 */ /* 0x000fe40005000000 */
[----:B------:R-:W-:Y:S02]  /*0a60*/  FFMA R23, R28, R28, R23 ;  /* 0x0000001c1c177223 */ /* 0x000fe40000000017 */
[----:B------:R-:W-:Y:S01]  /*0a70*/  FSETP.GEU.AND P1, PT, R0, R15, PT ;  /* 0x0000000f0000720b */ /* 0x000fe20003f2e000 */
[----:B-----5:R-:W-:Y:S01]  /*0a80*/  FADD R4, R9, -R4 ;  /* 0x8000000409047221 */ /* 0x020fe20000000000 */
[----:B------:R-:W-:-:S02]  /*0a90*/  SEL R5, R5, 0x7, P2 ;  /* 0x0000000705057807 */ /* 0x000fc40001000000 */
[----:B------:R-:W-:Y:S01]  /*0aa0*/  FSEL R0, R0, R15, !P1 ;  /* 0x0000000f00007208 */ /* 0x000fe20004800000 */
[----:B------:R-:W-:Y:S01]  /*0ab0*/  FFMA R23, R4, R4, R23 ;  /* 0x0000000404177223 */ /* 0x000fe20000000017 */
[----:B------:R-:W-:-:S04]  /*0ac0*/  SEL R5, R5, 0x8, P1 ;  /* 0x0000000805057807 */ /* 0x000fc80000800000 */
[----:B------:R-:W-:-:S04]  /*0ad0*/  FSETP.GEU.AND P1, PT, R23, R0, PT ;  /* 0x000000001700720b */ /* 0x000fc80003f2e000 */
[----:B------:R-:W-:Y:S02]  /*0ae0*/  SEL R9, R5, 0x9, P1 ;  /* 0x0000000905097807 */ /* 0x000fe40000800000 */
[----:B------:R-:W0:Y:S02]  /*0af0*/  LDC.64 R4, c[0x0][0x3a0] ;  /* 0x0000e800ff047b82 */ /* 0x000e240000000a00 */
[----:B------:R-:W-:-:S13]  /*0b00*/  ISETP.NE.AND P1, PT, R14, R9, PT ;  /* 0x000000090e00720c */ /* 0x000fda0003f25270 */
[----:B------:R-:W1:Y:S01]  /*0b10*/  @P1 LDC.64 R12, c[0x0][0x3a8] ;  /* 0x0000ea00ff0c1b82 */ /* 0x000e620000000a00 */
[----:B------:R-:W-:Y:S02]  /*0b20*/  ISETP.GE.U32.AND P2, PT, R10, R7, PT ;  /* 0x000000070a00720c */ /* 0x000fe40003f46070 */
[----:B------:R-:W-:Y:S02]  /*0b30*/  MOV R0, 0x1 ;  /* 0x0000000100007802 */ /* 0x000fe40000000f00 */
[----:B------:R-:W-:Y:S01]  /*0b40*/  MOV R11, 0x1 ;  /* 0x00000001000b7802 */ /* 0x000fe20000000f00 */
[----:B------:R2:W-:Y:S01]  /*0b50*/  @P1 STG.E desc[UR36][R2.64], R9 ;  /* 0x0000000902001986 */ /* 0x0005e2000c101924 */
[----:B0-----:R-:W-:-:S03]  /*0b60*/  IMAD.WIDE.U32 R4, R9, 0x4, R4 ;  /* 0x0000000409047825 */ /* 0x001fc600078e0004 */
[----:B-1----:R2:W-:Y:S01]  /*0b70*/  @P1 STG.E.U8 desc[UR36][R12.64], R0 ;  /* 0x000000000c001986 */ /* 0x0025e2000c101124 */
[----:B------:R-:W-:-:S03]  /*0b80*/  IADD3 R14, P1, PT, R2, 0x4, RZ ;  /* 0x00000004020e7810 */ /* 0x000fc60007f3e0ff */
[----:B------:R2:W-:Y:S01]  /*0b90*/  REDG.E.ADD.STRONG.GPU desc[UR36][R4.64], R11 ;  /* 0x0000000b0400798e */ /* 0x0005e2000c12e124 */
[----:B------:R-:W-:Y:S01]  /*0ba0*/  IADD3.X R15, PT, PT, RZ, R3, RZ, P1, !PT ;  /* 0x00000003ff0f7210 */ /* 0x000fe20000ffe4ff */
[----:B------:R-:W-:Y:S08]  /*0bb0*/  @!P2 BRA `(.L_x_2) ;  /* 0xfffffff400b8a947 */ /* 0x000ff0000383ffff */
.L_x_1:
[----:B------:R-:W-:Y:S05]  /*0bc0*/  WARPSYNC.ALL ;  /* 0x0000000000007948 */ /* 0x000fea0003800000 */
[----:B------:R-:W-:Y:S06]  /*0bd0*/  BAR.SYNC.DEFER_BLOCKING 0x0 ;  /* 0x0000000000007b1d */ /* 0x000fec0000010000 */
[----:B------:R-:W-:Y:S04]  /*0be0*/  BSSY.RECONVERGENT B0, `(.L_x_3) ;  /* 0x0000021000007945 */ /* 0x000fe80003800200 */
[----:B------:R-:W-:Y:S05]  /*0bf0*/  @P0 BRA `(.L_x_4) ;  /* 0x00000000007c0947 */ /* 0x000fea0003800000 */
[----:B--2---:R-:W0:Y:S02]  /*0c00*/  LDC.64 R2, c[0x0][0x390] ;  /* 0x0000e400ff027b82 */ /* 0x004e240000000a00 */
[----:B0-----:R0:W-:Y:S04]  /*0c10*/  STG.E desc[UR36][R2.64], RZ ;  /* 0x000000ff02007986 */ /* 0x0011e8000c101924 */
[----:B------:R0:W-:Y:S04]  /*0c20*/  STG.E desc[UR36][R2.64+0x4], RZ ;  /* 0x000004ff02007986 */ /* 0x0001e8000c101924 */
        /* <DEDUP_REMOVED lines=27> */
[----:B------:R0:W-:Y:S02]  /*0de0*/  STG.E desc[UR36][R2.64+0x74], RZ ;  /* 0x000074ff02007986 */ /* 0x0001e4000c101924 */
.L_x_4:
[----:B------:R-:W-:Y:S05]  /*0df0*/  BSYNC.RECONVERGENT B0 ;  /* 0x0000000000007941 */ /* 0x000fea0003800200 */
.L_x_3:
[----:B------:R-:W-:Y:S01]  /*0e00*/  BAR.SYNC.DEFER_BLOCKING 0x0 ;  /* 0x0000000000007b1d */ /* 0x000fe20000010000 */
[----:B------:R-:W-:-:S13]  /*0e10*/  ISETP.GT.U32.AND P1, PT, R7, R6, PT ;  /* 0x000000060700720c */ /* 0x000fda0003f24070 */
[----:B------:R-:W-:Y:S05]  /*0e20*/  @!P1 BRA `(.L_x_5) ;  /* 0x0000000800b09947 */ /* 0x000fea0003800000 */
[C---:B------:R-:W-:Y:S01]  /*0e30*/  VIADDMNMX.U32 R7, R6.reuse, 0x1, R7, !PT ;  /* 0x0000000106077846 */ /* 0x040fe20007800007 */
[----:B------:R-:W-:Y:S03]  /*0e40*/  BSSY B0, `(.L_x_6) ;  /* 0x0000060000007945 */ /* 0x000fe60003800000 */
[CC--:B--2---:R-:W-:Y:S02]  /*0e50*/  IADD3 R0, PT, PT, -R6.reuse, R7.reuse, RZ ;  /* 0x0000000706007210 */ /* 0x0c4fe40007ffe1ff */
[----:B------:R-:W-:Y:S02]  /*0e60*/  IADD3 R7, PT, PT, R6, -R7, RZ ;  /* 0x8000000706077210 */ /* 0x000fe40007ffe0ff */
[----:B------:R-:W-:Y:S02]  /*0e70*/  LOP3.LUT R13, R0, 0x3, RZ, 0xc0, !PT ;  /* 0x00000003000d7812 */ /* 0x000fe400078ec0ff */
[----:B------:R-:W-:-:S02]  /*0e80*/  ISETP.GT.U32.AND P1, PT, R7, -0x4, PT ;  /* 0xfffffffc0700780c */ /* 0x000fc40003f24070 */
[----:B------:R-:W-:-:S11]  /*0e90*/  ISETP.NE.AND P2, PT, R13, RZ, PT ;  /* 0x000000ff0d00720c */ /* 0x000fd60003f45270 */
[----:B------:R-:W-:Y:S05]  /*0ea0*/  @P1 BRA `(.L_x_7) ;  /* 0x0000000400641947 */ /* 0x000fea0003800000 */
[----:B0-----:R-:W0:Y:S01]  /*0eb0*/  LDC.64 R2, c[0x0][0x388] ;  /* 0x0000e200ff027b82 */ /* 0x001e220000000a00 */
[----:B------:R-:W-:Y:S01]  /*0ec0*/  HFMA2 R7, -RZ, RZ, 0, 1.78813934326171875e-07 ;  /* 0x00000003ff077431 */ /* 0x000fe200000001ff */
[----:B------:R-:W-:-:S04]  /*0ed0*/  LOP3.LUT R12, R0, 0xfffffffc, RZ, 0xc0, !PT ;  /* 0xfffffffc000c7812 */ /* 0x000fc800078ec0ff */
[----:B------:R-:W-:Y:S02]  /*0ee0*/  IADD3 R12, PT, PT, -R12, RZ, RZ ;  /* 0x000000ff0c0c7210 */ /* 0x000fe40007ffe1ff */
[----:B------:R-:W1:Y:S01]  /*0ef0*/  LDC.64 R4, c[0x0][0x390] ;  /* 0x0000e400ff047b82 */ /* 0x000e620000000a00 */
[----:B------:R-:W-:-:S07]  /*0f00*/  IMAD R7, R6, R7, 0x5 ;  /* 0x0000000506077424 */ /* 0x000fce00078e0207 */
[----:B------:R-:W2:Y:S02]  /*0f10*/  LDC.64 R8, c[0x0][0x398] ;  /* 0x0000e600ff087b82 */ /* 0x000ea40000000a00 */
.L_x_8:
[----:B--23--:R-:W-:Y:S01]  /*0f20*/  IMAD.WIDE.U32 R10, R6, 0x4, R8 ;  /* 0x00000004060a7825 */ /* 0x00cfe200078e0008 */
[----:B------:R-:W-:-:S04]  /*0f30*/  IADD3 R17, PT, PT, R7, -0x5, RZ ;  /* 0xfffffffb07117810 */ /* 0x000fc80007ffe0ff */
[----:B------:R-:W2:Y:S01]  /*0f40*/  LDG.E R14, desc[UR36][R10.64] ;  /* 0x000000240a0e7981 */ /* 0x000ea2000c1e1900 */
[----:B0-----:R-:W-:-:S05]  /*0f50*/  IMAD.WIDE.U32 R16, R17, 0x4, R2 ;  /* 0x0000000411107825 */ /* 0x001fca00078e0002 */
[----:B------:R-:W3:Y:S01]  /*0f60*/  LDG.E R27, desc[UR36][R16.64] ;  /* 0x00000024101b7981 */ /* 0x000ee2000c1e1900 */
[----:B------:R-:W-:Y:S01]  /*0f70*/  IADD3 R21, PT, PT, R7, -0x4, RZ ;  /* 0xfffffffc07157810 */ /* 0x000fe20007ffe0ff */
[----:B------:R-:W-:Y:S05]  /*0f80*/  YIELD ;  /* 0x0000000000007946 */ /* 0x000fea0003800000 */
[----:B------:R-:W-:-:S04]  /*0f90*/  IMAD.WIDE.U32 R20, R21, 0x4, R2 ;  /* 0x0000000415147825 */ /* 0x000fc800078e0002 */
[----:B--2---:R-:W-:-:S04]  /*0fa0*/  IMAD R25, R14, 0x3, RZ ;  /* 0x000000030e197824 */ /* 0x004fc800078e02ff */
[----:B-1----:R-:W-:-:S05]  /*0fb0*/  IMAD.WIDE.U32 R14, R25, 0x4, R4 ;  /* 0x00000004190e7825 */ /* 0x002fca00078e0004 */
[----:B---3--:R0:W-:Y:S04]  /*0fc0*/  REDG.E.ADD.F32.FTZ.RN.STRONG.GPU desc[UR36][R14.64], R27 ;  /* 0x0000001b0e0079a6 */ /* 0x0081e8000c12f324 */
[----:B------:R-:W2:Y:S01]  /*0fd0*/  LDG.E R29, desc[UR36][R20.64] ;  /* 0x00000024141d7981 */ /* 0x000ea2000c1e1900 */
[----:B------:R-:W-:Y:S02]  /*0fe0*/  IADD3 R19, PT, PT, R25, 0x1, RZ ;  /* 0x0000000119137810 */ /* 0x000fe40007ffe0ff */
[----:B------:R-:W-:-:S03]  /*0ff0*/  IADD3 R23, PT, PT, R7, -0x3, RZ ;  /* 0xfffffffd07177810 */ /* 0x000fc60007ffe0ff */
[----:B------:R-:W-:-:S04]  /*1000*/  IMAD.WIDE.U32 R18, R19, 0x4, R4 ;  /* 0x0000000413127825 */ /* 0x000fc800078e0004 */
[----:B------:R-:W-:Y:S01]  /*1010*/  IMAD.WIDE.U32 R22, R23, 0x4, R2 ;  /* 0x0000000417167825 */ /* 0x000fe200078e0002 */
[----:B--2---:R1:W-:Y:S05]  /*1020*/  REDG.E.ADD.F32.FTZ.RN.STRONG.GPU desc[UR36][R18.64], R29 ;  /* 0x0000001d120079a6 */ /* 0x0043ea000c12f324 */
[----:B------:R-:W2:Y:S01]  /*1030*/  LDG.E R23, desc[UR36][R22.64] ;  /* 0x0000002416177981 */ /* 0x000ea2000c1e1900 */
[----:B------:R-:W-:Y:S02]  /*1040*/  IADD3 R17, PT, PT, R25, 0x2, RZ ;  /* 0x0000000219117810 */ /* 0x000fe40007ffe0ff */
[----:B------:R-:W-:-:S03]  /*1050*/  IADD3 R25, PT, PT, R7, -0x2, RZ ;  /* 0xfffffffe07197810 */ /* 0x000fc60007ffe0ff */
[----:B------:R-:W-:-:S04]  /*1060*/  IMAD.WIDE.U32 R16, R17, 0x4, R4 ;  /* 0x0000000411107825 */ /* 0x000fc800078e0004 */
[----:B------:R-:W-:Y:S01]  /*1070*/  IMAD.WIDE.U32 R20, R25, 0x4, R2 ;  /* 0x0000000419147825 */ /* 0x000fe200078e0002 */
[----:B--2---:R2:W-:Y:S04]  /*1080*/  REDG.E.ADD.F32.FTZ.RN.STRONG.GPU desc[UR36][R16.64], R23 ;  /* 0x00000017100079a6 */ /* 0x0045e8000c12f324 */
[----:B0-----:R-:W3:Y:S04]  /*1090*/  LDG.E R14, desc[UR36][R10.64+0x4] ;  /* 0x000004240a0e7981 */ /* 0x001ee8000c1e1900 */
[----:B------:R-:W4:Y:S01]  /*10a0*/  LDG.E R27, desc[UR36][R20.64] ;  /* 0x00000024141b7981 */ /* 0x000f22000c1e1900 */
[----:B------:R-:W-:-:S05]  /*10b0*/  IADD3 R24, PT, PT, R7, -0x1, RZ ;  /* 0xffffffff07187810 */ /* 0x000fca0007ffe0ff */
[----:B-1----:R-:W-:-:S04]  /*10c0*/  IMAD.WIDE.U32 R18, R24, 0x4, R2 ;  /* 0x0000000418127825 */ /* 0x002fc800078e0002 */
[----:B---3--:R-:W-:-:S04]  /*10d0*/  IMAD R25, R14, 0x3, RZ ;  /* 0x000000030e197824 */ /* 0x008fc800078e02ff */
[----:B------:R-:W-:-:S05]  /*10e0*/  IMAD.WIDE.U32 R14, R25, 0x4, R4 ;  /* 0x00000004190e7825 */ /* 0x000fca00078e0004 */
[----:B----4-:R0:W-:Y:S04]  /*10f0*/  REDG.E.ADD.F32.FTZ.RN.STRONG.GPU desc[UR36][R14.64], R27 ;  /* 0x0000001b0e0079a6 */ /* 0x0101e8000c12f324 */
[----:B------:R-:W3:Y:S01]  /*1100*/  LDG.E R24, desc[UR36][R18.64] ;  /* 0x0000002412187981 */ /* 0x000ee2000c1e1900 */
[----:B------:R-:W-:Y:S01]  /*1110*/  IADD3 R29, PT, PT, R25, 0x1, RZ ;  /* 0x00000001191d7810 */ /* 0x000fe20007ffe0ff */
[----:B--2---:R-:W-:-:S04]  /*1120*/  IMAD.WIDE.U32 R22, R7, 0x4, R2 ;  /* 0x0000000407167825 */ /* 0x004fc800078e0002 */
[----:B------:R-:W-:Y:S01]  /*1130*/  IMAD.WIDE.U32 R16, R29, 0x4, R4 ;  /* 0x000000041d107825 */ /* 0x000fe200078e0004 */
[----:B------:R-:W-:-:S04]  /*1140*/  IADD3 R21, PT, PT, R25, 0x2, RZ ;  /* 0x0000000219157810 */ /* 0x000fc80007ffe0ff */
[----:B---3--:R1:W-:Y:S04]  /*1150*/  REDG.E.ADD.F32.FTZ.RN.STRONG.GPU desc[UR36][R16.64], R24 ;  /* 0x00000018100079a6 */ /* 0x0083e8000c12f324 */
[----:B------:R-:W2:Y:S01]  /*1160*/  LDG.E R29, desc[UR36][R22.64] ;  /* 0x00000024161d7981 */ /* 0x000ea2000c1e1900 */
[----:B------:R-:W-:Y:S01]  /*1170*/  IMAD.WIDE.U32 R20, R21, 0x4, R4 ;  /* 0x0000000415147825 */ /* 0x000fe200078e0004 */
[----:B------:R-:W-:-:S05]  /*1180*/  IADD3 R25, PT, PT, R7, 0x1, RZ ;  /* 0x0000000107197810 */ /* 0x000fca0007ffe0ff */
[----:B------:R-:W-:Y:S01]  /*1190*/  IMAD.WIDE.U32 R18, R25, 0x4, R2 ;  /* 0x0000000419127825 */ /* 0x000fe200078e0002 */
[----:B--2---:R2:W-:Y:S04]  /*11a0*/  REDG.E.ADD.F32.FTZ.RN.STRONG.GPU desc[UR36][R20.64], R29 ;  /* 0x0000001d140079a6 */ /* 0x0045e8000c12f324 */
[----:B0-----:R-:W3:Y:S04]  /*11b0*/  LDG.E R14, desc[UR36][R10.64+0x8] ;  /* 0x000008240a0e7981 */ /* 0x001ee8000c1e1900 */
[----:B------:R-:W4:Y:S01]  /*11c0*/  LDG.E R27, desc[UR36][R18.64] ;  /* 0x00000024121b7981 */ /* 0x000f22000c1e1900 */
[----:B------:R-:W-:-:S05]  /*11d0*/  IADD3 R26, PT, PT, R7, 0x2, RZ ;  /* 0x00000002071a7810 */ /* 0x000fca0007ffe0ff */
[----:B------:R-:W-:-:S04]  /*11e0*/  IMAD.WIDE.U32 R22, R26, 0x4, R2 ;  /* 0x000000041a167825 */ /* 0x000fc800078e0002 */
[----:B---3--:R-:W-:-:S04]  /*11f0*/  IMAD R25, R14, 0x3, RZ ;  /* 0x000000030e197824 */ /* 0x008fc800078e02ff */
[----:B------:R-:W-:-:S05]  /*1200*/  IMAD.WIDE.U32 R14, R25, 0x4, R4 ;  /* 0x00000004190e7825 */ /* 0x000fca00078e0004 */
[----:B----4-:R0:W-:Y:S04]  /*1210*/  REDG.E.ADD.F32.FTZ.RN.STRONG.GPU desc[UR36][R14.64], R27 ;  /* 0x0000001b0e0079a6 */ /* 0x0101e8000c12f324 */
[----:B-1----:R-:W3:Y:S01]  /*1220*/  LDG.E R24, desc[UR36][R22.64] ;  /* 0x0000002416187981 */ /* 0x002ee2000c1e1900 */
[----:B------:R-:W-:Y:S02]  /*1230*/  IADD3 R17, PT, PT, R25, 0x1, RZ ;  /* 0x0000000119117810 */ /* 0x000fe40007ffe0ff */
[----:B--2---:R-:W-:-:S03]  /*1240*/  IADD3 R21, PT, PT, R7, 0x3, RZ ;  /* 0x0000000307157810 */ /* 0x004fc60007ffe0ff */
[----:B------:R-:W-:-:S04]  /*1250*/  IMAD.WIDE.U32 R16, R17, 0x4, R4 ;  /* 0x0000000411107825 */ /* 0x000fc800078e0004 */
[----:B------:R-:W-:Y:S01]  /*1260*/  IMAD.WIDE.U32 R20, R21, 0x4, R2 ;  /* 0x0000000415147825 */ /* 0x000fe200078e0002 */
[----:B---3--:R1:W-:Y:S05]  /*1270*/  REDG.E.ADD.F32.FTZ.RN.STRONG.GPU desc[UR36][R16.64], R24 ;  /* 0x00000018100079a6 */ /* 0x0083ea000c12f324 */
[----:B------:R-:W2:Y:S01]  /*1280*/  LDG.E R21, desc[UR36][R20.64] ;  /* 0x0000002414157981 */ /* 0x000ea2000c1e1900 */
[----:B------:R-:W-:Y:S02]  /*1290*/  IADD3 R19, PT, PT, R25, 0x2, RZ ;  /* 0x0000000219137810 */ /* 0x000fe40007ffe0ff */
[----:B------:R-:W-:-:S03]  /*12a0*/  IADD3 R25, PT, PT, R7, 0x4, RZ ;  /* 0x0000000407197810 */ /* 0x000fc60007ffe0ff */
[----:B------:R-:W-:-:S04]  /*12b0*/  IMAD.WIDE.U32 R18, R19, 0x4, R4 ;  /* 0x0000000413127825 */ /* 0x000fc800078e0004 */
[----:B------:R-:W-:Y:S01]  /*12c0*/  IMAD.WIDE.U32 R22, R25, 0x4, R2 ;  /* 0x0000000419167825 */ /* 0x000fe200078e0002 */
[----:B--2---:R2:W-:Y:S04]  /*12d0*/  REDG.E.ADD.F32.FTZ.RN.STRONG.GPU desc[UR36][R18.64], R21 ;  /* 0x00000015120079a6 */ /* 0x0045e8000c12f324 */
[----:B------:R-:W3:Y:S04]  /*12e0*/  LDG.E R10, desc[UR36][R10.64+0xc] ;  /* 0x00000c240a0a7981 */ /* 0x000ee8000c1e1900 */
[----:B------:R-:W4:Y:S01]  /*12f0*/  LDG.E R23, desc[UR36][R22.64] ;  /* 0x0000002416177981 */ /* 0x000f22000c1e1900 */
[----:B0-----:R-:W-:-:S05]  /*1300*/  IADD3 R27, PT, PT, R7, 0x5, RZ ;  /* 0x00000005071b7810 */ /* 0x001fca0007ffe0ff */
[----:B-1----:R-:W-:-:S04]  /*1310*/  IMAD.WIDE.U32 R16, R27, 0x4, R2 ;  /* 0x000000041b107825 */ /* 0x002fc800078e0002 */
[----:B---3--:R-:W-:-:S04]  /*1320*/  IMAD R25, R10, 0x3, RZ ;  /* 0x000000030a197824 */ /* 0x008fc800078e02ff */
[----:B------:R-:W-:-:S05]  /*1330*/  IMAD.WIDE.U32 R14, R25, 0x4, R4 ;  /* 0x00000004190e7825 */ /* 0x000fca00078e0004 */
[----:B----4-:R3:W-:Y:S04]  /*1340*/  REDG.E.ADD.F32.FTZ.RN.STRONG.GPU desc[UR36][R14.64], R23 ;  /* 0x000000170e0079a6 */ /* 0x0107e8000c12f324 */
[----:B------:R-:W4:Y:S01]  /*1350*/  LDG.E R17, desc[UR36][R16.64] ;  /* 0x0000002410117981 */ /* 0x000f22000c1e1900 */
[----:B------:R-:W-:Y:S02]  /*1360*/  IADD3 R27, PT, PT, R25, 0x1, RZ ;  /* 0x00000001191b7810 */ /* 0x000fe40007ffe0ff */
[----:B--2---:R-:W-:-:S03]  /*1370*/  IADD3 R21, PT, PT, R7, 0x6, RZ ;  /* 0x0000000607157810 */ /* 0x004fc60007ffe0ff */
[----:B------:R-:W-:-:S04]  /*1380*/  IMAD.WIDE.U32 R10, R27, 0x4, R4 ;  /* 0x000000041b0a7825 */ /* 0x000fc800078e0004 */
[----:B------:R-:W-:Y:S01]  /*1390*/  IMAD.WIDE.U32 R20, R21, 0x4, R2 ;  /* 0x0000000415147825 */ /* 0x000fe200078e0002 */
[----:B------:R-:W-:Y:S01]  /*13a0*/  IADD3 R12, PT, PT, R12, 0x4, RZ ;  /* 0x000000040c0c7810 */ /* 0x000fe20007ffe0ff */
[----:B----4-:R3:W-:Y:S04]  /*13b0*/  REDG.E.ADD.F32.FTZ.RN.STRONG.GPU desc[UR36][R10.64], R17 ;  /* 0x000000110a0079a6 */ /* 0x0107e8000c12f324 */
[----:B------:R-:W2:Y:S01]  /*13c0*/  LDG.E R21, desc[UR36][R20.64] ;  /* 0x0000002414157981 */ /* 0x000ea2000c1e1900 */
[----:B------:R-:W-:Y:S02]  /*13d0*/  ISETP.NE.AND P1, PT, R12, RZ, PT ;  /* 0x000000ff0c00720c */ /* 0x000fe40003f25270 */
[----:B------:R-:W-:-:S05]  /*13e0*/  IADD3 R19, PT, PT, R25, 0x2, RZ ;  /* 0x0000000219137810 */ /* 0x000fca0007ffe0ff */
[----:B------:R-:W-:Y:S01]  /*13f0*/  IMAD.WIDE.U32 R18, R19, 0x4, R4 ;  /* 0x0000000413127825 */ /* 0x000fe200078e0004 */
[----:B------:R-:W-:Y:S02]  /*1400*/  IADD3 R6, PT, PT, R6, 0x4, RZ ;  /* 0x0000000406067810 */ /* 0x000fe40007ffe0ff */
[----:B------:R-:W-:Y:S02]  /*1410*/  IADD3 R7, PT, PT, R7, 0xc, RZ ;  /* 0x0000000c07077810 */ /* 0x000fe40007ffe0ff */
[----:B--2---:R3:W-:Y:S01]  /*1420*/  REDG.E.ADD.F32.FTZ.RN.STRONG.GPU desc[UR36][R18.64], R21 ;  /* 0x00000015120079a6 */ /* 0x0047e2000c12f324 */
[----:B------:R-:W-:Y:S05]  /*1430*/  @P1 BRA `(.L_x_8) ;  /* 0xfffffff800b81947 */ /* 0x000fea000383ffff */
.L_x_7:
[----:B------:R-:W-:Y:S05]  /*1440*/  BSYNC B0 ;  /* 0x0000000000007941 */ /* 0x000fea0003800000 */
.L_x_6:
[----:B------:R-:W-:Y:S05]  /*1450*/  @!P2 BRA `(.L_x_5) ;  /* 0x000000040024a947 */ /* 0x000fea0003800000 */
[----:B------:R-:W-:Y:S01]  /*1460*/  ISETP.NE.AND P1, PT, R13, 0x1, PT ;  /* 0x000000010d00780c */ /* 0x000fe20003f25270 */
[----:B------:R-:W-:Y:S01]  /*1470*/  BSSY.RECONVERGENT B0, `(.L_x_9) ;  /* 0x000002f000007945 */ /* 0x000fe20003800200 */
[----:B------:R-:W-:-:S04]  /*1480*/  LOP3.LUT R0, R0, 0x1, RZ, 0xc0, !PT ;  /* 0x0000000100007812 */ /* 0x000fc800078ec0ff */
[----:B------:R-:W-:-:S07]  /*1490*/  ISETP.NE.U32.AND P2, PT, R0, 0x1, PT ;  /* 0x000000010000780c */ /* 0x000fce0003f45070 */
[----:B------:R-:W-:Y:S06]  /*14a0*/  @!P1 BRA `(.L_x_10) ;  /* 0x0000000000ac9947 */ /* 0x000fec0003800000 */
[----:B------:R-:W1:Y:S01]  /*14b0*/  LDC.64 R8, c[0x0][0x398] ;  /* 0x0000e600ff087b82 */ /* 0x000e620000000a00 */
[----:B------:R-:W-:-:S07]  /*14c0*/  IMAD R7, R6, 0x3, RZ ;  /* 0x0000000306077824 */ /* 0x000fce00078e02ff */
[----:B0-----:R-:W0:Y:S08]  /*14d0*/  LDC.64 R2, c[0x0][0x388] ;  /* 0x0000e200ff027b82 */ /* 0x001e300000000a00 */
[----:B------:R-:W2:Y:S01]  /*14e0*/  LDC.64 R4, c[0x0][0x390] ;  /* 0x0000e400ff047b82 */ /* 0x000ea20000000a00 */
[----:B-1----:R-:W-:-:S05]  /*14f0*/  IMAD.WIDE.U32 R8, R6, 0x4, R8 ;  /* 0x0000000406087825 */ /* 0x002fca00078e0008 */
[----:B------:R-:W4:Y:S01]  /*1500*/  LDG.E R0, desc[UR36][R8.64] ;  /* 0x0000002408007981 */ /* 0x000f22000c1e1900 */
[----:B0-----:R-:W-:-:S05]  /*1510*/  IMAD.WIDE.U32 R12, R7, 0x4, R2 ;  /* 0x00000004070c7825 */ /* 0x001fca00078e0002 */
[----:B---3--:R-:W3:Y:S01]  /*1520*/  LDG.E R23, desc[UR36][R12.64] ;  /* 0x000000240c177981 */ /* 0x008ee2000c1e1900 */
[----:B------:R-:W-:-:S05]  /*1530*/  IADD3 R17, PT, PT, R7, 0x1, RZ ;  /* 0x0000000107117810 */ /* 0x000fca0007ffe0ff */
[----:B------:R-:W-:-:S04]  /*1540*/  IMAD.WIDE.U32 R16, R17, 0x4, R2 ;  /* 0x0000000411107825 */ /* 0x000fc800078e0002 */
[----:B----4-:R-:W-:-:S04]  /*1550*/  IMAD R21, R0, 0x3, RZ ;  /* 0x0000000300157824 */ /* 0x010fc800078e02ff */
[----:B--2---:R-:W-:-:S05]  /*1560*/  IMAD.WIDE.U32 R10, R21, 0x4, R4 ;  /* 0x00000004150a7825 */ /* 0x004fca00078e0004 */
[----:B---3--:R0:W-:Y:S04]  /*1570*/  REDG.E.ADD.F32.FTZ.RN.STRONG.GPU desc[UR36][R10.64], R23 ;  /* 0x000000170a0079a6 */ /* 0x0081e8000c12f324 */
[----:B------:R-:W2:Y:S01]  /*1580*/  LDG.E R25, desc[UR36][R16.64] ;  /* 0x0000002410197981 */ /* 0x000ea2000c1e1900 */
[----:B------:R-:W-:Y:S02]  /*1590*/  IADD3 R15, PT, PT, R21, 0x1, RZ ;  /* 0x00000001150f7810 */ /* 0x000fe40007ffe0ff */
[----:B------:R-:W-:-:S03]  /*15a0*/  IADD3 R19, PT, PT, R7, 0x2, RZ ;  /* 0x0000000207137810 */ /* 0x000fc60007ffe0ff */
[----:B------:R-:W-:-:S04]  /*15b0*/  IMAD.WIDE.U32 R14, R15, 0x4, R4 ;  /* 0x000000040f0e7825 */ /* 0x000fc800078e0004 */
[----:B------:R-:W-:Y:S01]  /*15c0*/  IMAD.WIDE.U32 R18, R19, 0x4, R2 ;  /* 0x0000000413127825 */ /* 0x000fe200078e0002 */
[----:B--2---:R1:W-:Y:S05]  /*15d0*/  REDG.E.ADD.F32.FTZ.RN.STRONG.GPU desc[UR36][R14.64], R25 ;  /* 0x000000190e0079a6 */ /* 0x0043ea000c12f324 */
        /* <DEDUP_REMOVED lines=13> */
[----:B------:R-:W3:Y:S01]  /*16b0*/  LDG.E R15, desc[UR36][R14.64] ;  /* 0x000000240e0f7981 */ /* 0x000ee2000c1e1900 */
[----:B------:R-:W-:Y:S02]  /*16c0*/  IADD3 R23, PT, PT, R21, 0x1, RZ ;  /* 0x0000000115177810 */ /* 0x000fe40007ffe0ff */
[----:B------:R-:W-:-:S03]  /*16d0*/  IADD3 R7, PT, PT, R7, 0x5, RZ ;  /* 0x0000000507077810 */ /* 0x000fc60007ffe0ff */
[----:B------:R-:W-:-:S04]  /*16e0*/  IMAD.WIDE.U32 R8, R23, 0x4, R4 ;  /* 0x0000000417087825 */ /* 0x000fc800078e0004 */
[----:B------:R-:W-:Y:S01]  /*16f0*/  IMAD.WIDE.U32 R2, R7, 0x4, R2 ;  /* 0x0000000407027825 */ /* 0x000fe200078e0002 */
[----:B---3--:R2:W-:Y:S05]  /*1700*/  REDG.E.ADD.F32.FTZ.RN.STRONG.GPU desc[UR36][R8.64], R15 ;  /* 0x0000000f080079a6 */ /* 0x0085ea000c12f324 */
[----:B------:R-:W3:Y:S01]  /*1710*/  LDG.E R3, desc[UR36][R2.64] ;  /* 0x0000002402037981 */ /* 0x000ee2000c1e1900 */
[----:B------:R-:W-:-:S05]  /*1720*/  IADD3 R21, PT, PT, R21, 0x2, RZ ;  /* 0x0000000215157810 */ /* 0x000fca0007ffe0ff */
[----:B------:R-:W-:-:S05]  /*1730*/  IMAD.WIDE.U32 R4, R21, 0x4, R4 ;  /* 0x0000000415047825 */ /* 0x000fca00078e0004 */
[----:B---3--:R2:W-:Y:S01]  /*1740*/  REDG.E.ADD.F32.FTZ.RN.STRONG.GPU desc[UR36][R4.64], R3 ;  /* 0x00000003040079a6 */ /* 0x0085e2000c12f324 */
[----:B------:R-:W-:-:S07]  /*1750*/  IADD3 R6, PT, PT, R6, 0x2, RZ ;  /* 0x0000000206067810 */ /* 0x000fce0007ffe0ff */
.L_x_10:
[----:B------:R-:W-:Y:S05]  /*1760*/  BSYNC.RECONVERGENT B0 ;  /* 0x0000000000007941 */ /* 0x000fea0003800200 */
.L_x_9:
[----:B------:R-:W-:Y:S05]  /*1770*/  @P2 BRA `(.L_x_5) ;  /* 0x00000000005c2947 */ /* 0x000fea0003800000 */
[----:B--2---:R-:W1:Y:S01]  /*1780*/  LDC.64 R8, c[0x0][0x398] ;  /* 0x0000e600ff087b82 */ /* 0x004e620000000a00 */
[----:B---3--:R-:W-:-:S07]  /*1790*/  IMAD R15, R6, 0x3, RZ ;  /* 0x00000003060f7824 */ /* 0x008fce00078e02ff */
[----:B0-----:R-:W0:Y:S08]  /*17a0*/  LDC.64 R2, c[0x0][0x388] ;  /* 0x0000e200ff027b82 */ /* 0x001e300000000a00 */
[----:B------:R-:W2:Y:S01]  /*17b0*/  LDC.64 R4, c[0x0][0x390] ;  /* 0x0000e400ff047b82 */ /* 0x000ea20000000a00 */
[----:B-1----:R-:W-:-:S06]  /*17c0*/  IMAD.WIDE.U32 R8, R6, 0x4, R8 ;  /* 0x0000000406087825 */ /* 0x002fcc00078e0008 */
[----:B------:R-:W3:Y:S01]  /*17d0*/  LDG.E R8, desc[UR36][R8.64] ;  /* 0x0000002408087981 */ /* 0x000ee2000c1e1900 */
[----:B0-----:R-:W-:-:S06]  /*17e0*/  IMAD.WIDE.U32 R10, R15, 0x4, R2 ;  /* 0x000000040f0a7825 */ /* 0x001fcc00078e0002 */
[----:B------:R-:W4:Y:S01]  /*17f0*/  LDG.E R11, desc[UR36][R10.64] ;  /* 0x000000240a0b7981 */ /* 0x000f22000c1e1900 */
[----:B------:R-:W-:-:S05]  /*1800*/  IADD3 R13, PT, PT, R15, 0x1, RZ ;  /* 0x000000010f0d7810 */ /* 0x000fca0007ffe0ff */
[----:B------:R-:W-:-:S04]  /*1810*/  IMAD.WIDE.U32 R12, R13, 0x4, R2 ;  /* 0x000000040d0c7825 */ /* 0x000fc800078e0002 */
[----:B---3--:R-:W-:-:S04]  /*1820*/  IMAD R17, R8, 0x3, RZ ;  /* 0x0000000308117824 */ /* 0x008fc800078e02ff */
[----:B--2---:R-:W-:-:S05]  /*1830*/  IMAD.WIDE.U32 R6, R17, 0x4, R4 ;  /* 0x0000000411067825 */ /* 0x004fca00078e0004 */
[----:B----4-:R1:W-:Y:S04]  /*1840*/  REDG.E.ADD.F32.FTZ.RN.STRONG.GPU desc[UR36][R6.64], R11 ;  /* 0x0000000b060079a6 */ /* 0x0103e8000c12f324 */
[----:B------:R-:W2:Y:S01]  /*1850*/  LDG.E R13, desc[UR36][R12.64] ;  /* 0x000000240c0d7981 */ /* 0x000ea2000c1e1900 */
[----:B------:R-:W-:Y:S02]  /*1860*/  IADD3 R19, PT, PT, R17, 0x1, RZ ;  /* 0x0000000111137810 */ /* 0x000fe40007ffe0ff */
[----:B------:R-:W-:-:S03]  /*1870*/  IADD3 R15, PT, PT, R15, 0x2, RZ ;  /* 0x000000020f0f7810 */ /* 0x000fc60007ffe0ff */
[----:B------:R-:W-:-:S04]  /*1880*/  IMAD.WIDE.U32 R8, R19, 0x4, R4 ;  /* 0x0000000413087825 */ /* 0x000fc800078e0004 */
[----:B------:R-:W-:Y:S01]  /*1890*/  IMAD.WIDE.U32 R2, R15, 0x4, R2 ;  /* 0x000000040f027825 */ /* 0x000fe200078e0002 */
[----:B--2---:R1:W-:Y:S05]  /*18a0*/  REDG.E.ADD.F32.FTZ.RN.STRONG.GPU desc[UR36][R8.64], R13 ;  /* 0x0000000d080079a6 */ /* 0x0043ea000c12f324 */
[----:B------:R-:W2:Y:S01]  /*18b0*/  LDG.E R3, desc[UR36][R2.64] ;  /* 0x0000002402037981 */ /* 0x000ea2000c1e1900 */
[----:B------:R-:W-:-:S05]  /*18c0*/  IADD3 R17, PT, PT, R17, 0x2, RZ ;  /* 0x0000000211117810 */ /* 0x000fca0007ffe0ff */
[----:B------:R-:W-:-:S05]  /*18d0*/  IMAD.WIDE.U32 R4, R17, 0x4, R4 ;  /* 0x0000000411047825 */ /* 0x000fca00078e0004 */
[----:B--2---:R1:W-:Y:S02]  /*18e0*/  REDG.E.ADD.F32.FTZ.RN.STRONG.GPU desc[UR36][R4.64], R3 ;  /* 0x00000003040079a6 */ /* 0x0043e4000c12f324 */
.L_x_5:
[----:B------:R-:W-:Y:S05]  /*18f0*/  WARPSYNC.ALL ;  /* 0x0000000000007948 */ /* 0x000fea0003800000 */
[----:B------:R-:W-:Y:S06]  /*1900*/  BAR.SYNC.DEFER_BLOCKING 0x0 ;  /* 0x0000000000007b1d */ /* 0x000fec0000010000 */
[----:B------:R-:W-:Y:S05]  /*1910*/  @P0 EXIT ;  /* 0x000000000000094d */ /* 0x000fea0003800000 */
[----:B012---:R-:W0:Y:S02]  /*1920*/  LDC.64 R2, c[0x0][0x3a0] ;  /* 0x0000e800ff027b82 */ /* 0x007e240000000a00 */
[----:B0-----:R-:W2:Y:S01]  /*1930*/  LDG.E R4, desc[UR36][R2.64] ;  /* 0x0000002402047981 */ /* 0x001ea2000c1e1900 */
[----:B------:R-:W-:Y:S01]  /*1940*/  HFMA2 R5, -RZ, RZ, 0, 0 ;  /* 0x00000000ff057431 */ /* 0x000fe200000001ff */
[----:B--2---:R-:W-:-:S13]  /*1950*/  ISETP.NE.AND P0, PT, R4, RZ, PT ;  /* 0x000000ff0400720c */ /* 0x004fda0003f05270 */
[----:B------:R-:W-:Y:S05]  /*1960*/  @!P0 BRA `(.L_x_11) ;  /* 0x0000000000448947 */ /* 0x000fea0003800000 */
[----:B------:R-:W0:Y:S02]  /*1970*/  LDC.64 R2, c[0x0][0x390] ;  /* 0x0000e400ff027b82 */ /* 0x000e240000000a00 */
[----:B0-----:R0:W2:Y:S02]  /*1980*/  LDG.E R0, desc[UR36][R2.64] ;  /* 0x0000002402007981 */ /* 0x0010a4000c1e1900 */
[----:B0-----:R-:W-:-:S04]  /*1990*/  I2FP.F32.U32 R3, R4 ;  /* 0x0000000400037245 */ /* 0x001fc80000201000 */
[----:B------:R-:W0:Y:S02]  /*19a0*/  MUFU.RCP R4, R3 ;  /* 0x0000000300047308 */ /* 0x000e240000001000 */
[----:B0-----:R-:W-:-:S04]  /*19b0*/  FFMA R5, -R3, R4, 1 ;  /* 0x3f80000003057423 */ /* 0x001fc80000000104 */
[----:B------:R-:W-:Y:S02]  /*19c0*/  FFMA R5, R4, R5, R4 ;  /* 0x0000000504057223 */ /* 0x000fe40000000004 */
[----:B--2---:R-:W0:Y:S02]  /*19d0*/  FCHK P0, R0, R3 ;  /* 0x0000000300007302 */ /* 0x004e240000000000 */
[----:B------:R-:W-:-:S04]  /*19e0*/  FFMA R4, R0, R5, RZ ;  /* 0x0000000500047223 */ /* 0x000fc800000000ff */
[----:B------:R-:W-:-:S04]  /*19f0*/  FFMA R6, -R3, R4, R0 ;  /* 0x0000000403067223 */ /* 0x000fc80000000100 */
[----:B------:R-:W-:Y:S01]  /*1a00*/  FFMA R7, R5, R6, R4 ;  /* 0x0000000605077223 */ /* 0x000fe20000000004 */
[----:B0-----:R-:W-:Y:S06]  /*1a10*/  @!P0 BRA `(.L_x_12) ;  /* 0x0000000000088947 */ /* 0x001fec0003800000 */
[----:B------:R-:W-:-:S07]  /*1a20*/  MOV R2, 0x1a40 ;  /* 0x00001a4000027802 */ /* 0x000fce0000000f00 */
[----:B---3--:R-:W-:Y:S05]  /*1a30*/  CALL.REL.NOINC `($__internal_0_$__cuda_sm3x_div_rn_noftz_f32_slowpath) ;  /* 0x00000024001c7944 */ /* 0x008fea0003c00000 */
.L_x_12:
[----:B------:R-:W0:Y:S08]  /*1a40*/  LDC.64 R2, c[0x0][0x390] ;  /* 0x0000e400ff027b82 */ /* 0x000e300000000a00 */
[----:B------:R-:W1:Y:S01]  /*1a50*/  LDC.64 R4, c[0x0][0x3a0] ;  /* 0x0000e800ff047b82 */ /* 0x000e620000000a00 */
[----:B0-----:R0:W-:Y:S04]  /*1a60*/  STG.E desc[UR36][R2.64], R7 ;  /* 0x0000000702007986 */ /* 0x0011e8000c101924 */
[----:B-1----:R0:W5:Y:S02]  /*1a70*/  LDG.E R5, desc[UR36][R4.64] ;  /* 0x0000002404057981 */ /* 0x002164000c1e1900 */
.L_x_11:
[----:B-----5:R-:W-:Y:S02]  /*1a80*/  ISETP.NE.AND P0, PT, R5, RZ, PT ;  /* 0x000000ff0500720c */ /* 0x020fe40003f05270 */
[----:B0-----:R-:W-:-:S11]  /*1a90*/  MOV R4, RZ ;  /* 0x000000ff00047202 */ /* 0x001fd60000000f00 */
        /* <DEDUP_REMOVED lines=14> */
.L_x_14:
[----:B------:R-:W0:Y:S08]  /*1b80*/  LDC.64 R2, c[0x0][0x390] ;  /* 0x0000e400ff027b82 */ /* 0x000e300000000a00 */
[----:B------:R-:W1:Y:S01]  /*1b90*/  LDC.64 R4, c[0x0][0x3a0] ;  /* 0x0000e800ff047b82 */ /* 0x000e620000000a00 */
[----:B0-----:R0:W-:Y:S04]  /*1ba0*/  STG.E desc[UR36][R2.64+0x4], R7 ;  /* 0x0000040702007986 */ /* 0x0011e8000c101924 */
[----:B-1----:R0:W5:Y:S02]  /*1bb0*/  LDG.E R4, desc[UR36][R4.64] ;  /* 0x0000002404047981 */ /* 0x002164000c1e1900 */
.L_x_13:
[----:B-----5:R-:W-:-:S13]  /*1bc0*/  ISETP.NE.AND P0, PT, R4, RZ, PT ;  /* 0x000000ff0400720c */ /* 0x020fda0003f05270 */
[----:B------:R-:W-:Y:S05]  /*1bd0*/  @!P0 BRA `(.L_x_15) ;  /* 0x0000000000408947 */ /* 0x000fea0003800000 */
[----:B0-----:R-:W0:Y:S02]  /*1be0*/  LDC.64 R2, c[0x0][0x390] ;  /* 0x0000e400ff027b82 */ /* 0x001e240000000a00 */
        /* <DEDUP_REMOVED lines=12> */
[----:B------:R-:W-:-:S07]  /*1cb0*/  MOV R5, R7 ;  /* 0x0000000700057202 */ /* 0x000fce0000000f00 */
.L_x_16:
[----:B------:R-:W0:Y:S02]  /*1cc0*/  LDC.64 R2, c[0x0][0x390] ;  /* 0x0000e400ff027b82 */ /* 0x000e240000000a00 */
[----:B0-----:R1:W-:Y:S02]  /*1cd0*/  STG.E desc[UR36][R2.64+0x8], R5 ;  /* 0x0000080502007986 */ /* 0x0013e4000c101924 */
.L_x_15:
[----:B01----:R-:W0:Y:S02]  /*1ce0*/  LDC.64 R2, c[0x0][0x3a0] ;  /* 0x0000e800ff027b82 */ /* 0x003e240000000a00 */
        /* <DEDUP_REMOVED lines=17> */
.L_x_18:
[----:B------:R-:W0:Y:S08]  /*1e00*/  LDC.64 R2, c[0x0][0x390] ;  /* 0x0000e400ff027b82 */ /* 0x000e300000000a00 */
[----:B------:R-:W1:Y:S01]  /*1e10*/  LDC.64 R4, c[0x0][0x3a0] ;  /* 0x0000e800ff047b82 */ /* 0x000e620000000a00 */
[----:B0-----:R0:W-:Y:S04]  /*1e20*/  STG.E desc[UR36][R2.64+0xc], R7 ;  /* 0x00000c0702007986 */ /* 0x0011e8000c101924 */
[----:B-1----:R0:W5:Y:S02]  /*1e30*/  LDG.E R5, desc[UR36][R4.64+0x4] ;  /* 0x0000042404057981 */ /* 0x002164000c1e1900 */
.L_x_17:
        /* <DEDUP_REMOVED lines=16> */
.L_x_20:
[----:B------:R-:W0:Y:S08]  /*1f40*/  LDC.64 R2, c[0x0][0x390] ;  /* 0x0000e400ff027b82 */ /* 0x000e300000000a00 */
[----:B------:R-:W1:Y:S01]  /*1f50*/  LDC.64 R4, c[0x0][0x3a0] ;  /* 0x0000e800ff047b82 */ /* 0x000e620000000a00 */
[----:B0-----:R0:W-:Y:S04]  /*1f60*/  STG.E desc[UR36][R2.64+0x10], R7 ;  /* 0x0000100702007986 */ /* 0x0011e8000c101924 */
[----:B-1----:R0:W5:Y:S02]  /*1f70*/  LDG.E R4, desc[UR36][R4.64+0x4] ;  /* 0x0000042404047981 */ /* 0x002164000c1e1900 */
.L_x_19:
        /* <DEDUP_REMOVED lines=16> */
.L_x_22:
[----:B------:R-:W0:Y:S02]  /*2080*/  LDC.64 R2, c[0x0][0x390] ;  /* 0x0000e400ff027b82 */ /* 0x000e240000000a00 */
[----:B0-----:R1:W-:Y:S02]  /*2090*/  STG.E desc[UR36][R2.64+0x14], R5 ;  /* 0x0000140502007986 */ /* 0x0013e4000c101924 */
.L_x_21:
        /* <DEDUP_REMOVED lines=18> */
.L_x_24:
[----:B------:R-:W0:Y:S08]  /*21c0*/  LDC.64 R2, c[0x0][0x390] ;  /* 0x0000e400ff027b82 */ /* 0x000e300000000a00 */
[----:B------:R-:W1:Y:S01]  /*21d0*/  LDC.64 R4, c[0x0][0x3a0] ;  /* 0x0000e800ff047b82 */ /* 0x000e620000000a00 */
[----:B0-----:R0:W-:Y:S04]  /*21e0*/  STG.E desc[UR36][R2.64+0x18], R7 ;  /* 0x0000180702007986 */ /* 0x0011e8000c101924 */
[----:B-1----:R0:W5:Y:S02]  /*21f0*/  LDG.E R5, desc[UR36][R4.64+0x8] ;  /* 0x0000082404057981 */ /* 0x002164000c1e1900 */
.L_x_23:
        /* <DEDUP_REMOVED lines=16> */
.L_x_26:
[----:B------:R-:W0:Y:S08]  /*2300*/  LDC.64 R2, c[0x0][0x390] ;  /* 0x0000e400ff027b82 */ /* 0x000e300000000a00 */
[----:B------:R-:W1:Y:S01]  /*2310*/  LDC.64 R4, c[0x0][0x3a0] ;  /* 0x0000e800ff047b82 */ /* 0x000e620000000a00 */
[----:B0-----:R0:W-:Y:S04]  /*2320*/  STG.E desc[UR36][R2.64+0x1c], R7 ;  /* 0x00001c0702007986 */ /* 0x0011e8000c101924 */
[----:B-1----:R0:W5:Y:S02]  /*2330*/  LDG.E R4, desc[UR36][R4.64+0x8] ;  /* 0x0000082404047981 */ /* 0x002164000c1e1900 */
.L_x_25:
        /* <DEDUP_REMOVED lines=16> */
.L_x_28:
[----:B------:R-:W0:Y:S02]  /*2440*/  LDC.64 R2, c[0x0][0x390] ;  /* 0x0000e400ff027b82 */ /* 0x000e240000000a00 */
[----:B0-----:R1:W-:Y:S02]  /*2450*/  STG.E desc[UR36][R2.64+0x20], R5 ;  /* 0x0000200502007986 */ /* 0x0013e4000c101924 */
.L_x_27:
        /* <DEDUP_REMOVED lines=18> */
.L_x_30:
[----:B------:R-:W0:Y:S08]  /*2580*/  LDC.64 R2, c[0x0][0x390] ;  /* 0x0000e400ff027b82 */ /* 0x000e300000000a00 */
[----:B------:R-:W1:Y:S01]  /*2590*/  LDC.64 R4, c[0x0][0x3a0] ;  /* 0x0000e800ff047b82 */ /* 0x000e620000000a00 */
[----:B0-----:R0:W-:Y:S04]  /*25a0*/  STG.E desc[UR36][R2.64+0x24], R7 ;  /* 0x0000240702007986 */ /* 0x0011e8000c101924 */
[----:B-1----:R0:W5:Y:S02]  /*25b0*/  LDG.E R5, desc[UR36][R4.64+0xc] ;  /* 0x00000c2404057981 */ /* 0x002164000c1e1900 */
.L_x_29:
        /* <DEDUP_REMOVED lines=16> */
.L_x_32:
[----:B------:R-:W0:Y:S08]  /*26c0*/  LDC.64 R2, c[0x0][0x390] ;  /* 0x0000e400ff027b82 */ /* 0x000e300000000a00 */
[----:B------:R-:W1:Y:S01]  /*26d0*/  LDC.64 R4, c[0x0][0x3a0] ;  /* 0x0000e800ff047b82 */ /* 0x000e620000000a00 */
[----:B0-----:R0:W-:Y:S04]  /*26e0*/  STG.E desc[UR36][R2.64+0x28], R7 ;  /* 0x0000280702007986 */ /* 0x0011e8000c101924 */
[----:B-1----:R0:W5:Y:S02]  /*26f0*/  LDG.E R4, desc[UR36][R4.64+0xc] ;  /* 0x00000c2404047981 */ /* 0x002164000c1e1900 */
.L_x_31:
        /* <DEDUP_REMOVED lines=16> */
.L_x_34:
[----:B------:R-:W0:Y:S02]  /*2800*/  LDC.64 R2, c[0x0][0x390] ;  /* 0x0000e400ff027b82 */ /* 0x000e240000000a00 */
[----:B0-----:R1:W-:Y:S02]  /*2810*/  STG.E desc[UR36][R2.64+0x2c], R5 ;  /* 0x00002c0502007986 */ /* 0x0013e4000c101924 */
.L_x_33:
        /* <DEDUP_REMOVED lines=18> */
.L_x_36:
[----:B------:R-:W0:Y:S08]  /*2940*/  LDC.64 R2, c[0x0][0x390] ;  /* 0x0000e400ff027b82 */ /* 0x000e300000000a00 */
[----:B------:R-:W1:Y:S01]  /*2950*/  LDC.64 R4, c[0x0][0x3a0] ;  /* 0x0000e800ff047b82 */ /* 0x000e620000000a00 */
[----:B0-----:R0:W-:Y:S04]  /*2960*/  STG.E desc[UR36][R2.64+0x30], R7 ;  /* 0x0000300702007986 */ /* 0x0011e8000c101924 */
[----:B-1----:R0:W5:Y:S02]  /*2970*/  LDG.E R5, desc[UR36][R4.64+0x10] ;  /* 0x0000102404057981 */ /* 0x002164000c1e1900 */
.L_x_35:
        /* <DEDUP_REMOVED lines=16> */
.L_x_38:
[----:B------:R-:W0:Y:S08]  /*2a80*/  LDC.64 R2, c[0x0][0x390] ;  /* 0x0000e400ff027b82 */ /* 0x000e300000000a00 */
[----:B------:R-:W1:Y:S01]  /*2a90*/  LDC.64 R4, c[0x0][0x3a0] ;  /* 0x0000e800ff047b82 */ /* 0x000e620000000a00 */
[----:B0-----:R0:W-:Y:S04]  /*2aa0*/  STG.E desc[UR36][R2.64+0x34], R7 ;  /* 0x0000340702007986 */ /* 0x0011e8000c101924 */
[----:B-1----:R0:W5:Y:S02]  /*2ab0*/  LDG.E R4, desc[UR36][R4.64+0x10] ;  /* 0x0000102404047981 */ /* 0x002164000c1e1900 */
.L_x_37:
        /* <DEDUP_REMOVED lines=16> */
.L_x_40:
[----:B------:R-:W0:Y:S02]  /*2bc0*/  LDC.64 R2, c[0x0][0x390] ;  /* 0x0000e400ff027b82 */ /* 0x000e240000000a00 */
[----:B0-----:R1:W-:Y:S02]  /*2bd0*/  STG.E desc[UR36][R2.64+0x38], R5 ;  /* 0x0000380502007986 */ /* 0x0013e4000c101924 */
.L_x_39:
        /* <DEDUP_REMOVED lines=18> */
.L_x_42:
[----:B------:R-:W0:Y:S08]  /*2d00*/  LDC.64 R2, c[0x0][0x390] ;  /* 0x0000e400ff027b82 */ /* 0x000e300000000a00 */
[----:B------:R-:W1:Y:S01]  /*2d10*/  LDC.64 R4, c[0x0][0x3a0] ;  /* 0x0000e800ff047b82 */ /* 0x000e620000000a00 */
[----:B0-----:R0:W-:Y:S04]  /*2d20*/  STG.E desc[UR36][R2.64+0x3c], R7 ;  /* 0x00003c0702007986 */ /* 0x0011e8000c101924 */
[----:B-1----:R0:W5:Y:S02]  /*2d30*/  LDG.E R5, desc[UR36][R4.64+0x14] ;  /* 0x0000142404057981 */ /* 0x002164000c1e1900 */
.L_x_41:
        /* <DEDUP_REMOVED lines=16> */
.L_x_44:
[----:B------:R-:W0:Y:S08]  /*2e40*/  LDC.64 R2, c[0x0][0x390] ;  /* 0x0000e400ff027b82 */ /* 0x000e300000000a00 */
[----:B------:R-:W1:Y:S01]  /*2e50*/  LDC.64 R4, c[0x0][0x3a0] ;  /* 0x0000e800ff047b82 */ /* 0x000e620000000a00 */
[----:B0-----:R0:W-:Y:S04]  /*2e60*/  STG.E desc[UR36][R2.64+0x40], R7 ;  /* 0x0000400702007986 */ /* 0x0011e8000c101924 */
[----:B-1----:R0:W5:Y:S02]  /*2e70*/  LDG.E R4, desc[UR36][R4.64+0x14] ;  /* 0x0000142404047981 */ /* 0x002164000c1e1900 */
.L_x_43:
        /* <DEDUP_REMOVED lines=16> */
.L_x_46:
[----:B------:R-:W0:Y:S02]  /*2f80*/  LDC.64 R2, c[0x0][0x390] ;  /* 0x0000e400ff027b82 */ /* 0x000e240000000a00 */
[----:B0-----:R1:W-:Y:S02]  /*2f90*/  STG.E desc[UR36][R2.64+0x44], R5 ;  /* 0x0000440502007986 */ /* 0x0013e4000c101924 */
.L_x_45:
        /* <DEDUP_REMOVED lines=18> */
.L_x_48:
[----:B------:R-:W0:Y:S08]  /*30c0*/  LDC.64 R2, c[0x0][0x390] ;  /* 0x0000e400ff027b82 */ /* 0x000e300000000a00 */
[----:B------:R-:W1:Y:S01]  /*30d0*/  LDC.64 R4, c[0x0][0x3a0] ;  /* 0x0000e800ff047b82 */ /* 0x000e620000000a00 */
[----:B0-----:R0:W-:Y:S04]  /*30e0*/  STG.E desc[UR36][R2.64+0x48], R7 ;  /* 0x0000480702007986 */ /* 0x0011e8000c101924 */
[----:B-1----:R0:W5:Y:S02]  /*30f0*/  LDG.E R5, desc[UR36][R4.64+0x18] ;  /* 0x0000182404057981 */ /* 0x002164000c1e1900 */
.L_x_47:
        /* <DEDUP_REMOVED lines=16> */
.L_x_50:
[----:B------:R-:W0:Y:S08]  /*3200*/  LDC.64 R2, c[0x0][0x390] ;  /* 0x0000e400ff027b82 */ /* 0x000e300000000a00 */
[----:B------:R-:W1:Y:S01]  /*3210*/  LDC.64 R4, c[0x0][0x3a0] ;  /* 0x0000e800ff047b82 */ /* 0x000e620000000a00 */
[----:B0-----:R0:W-:Y:S04]  /*3220*/  STG.E desc[UR36][R2.64+0x4c], R7 ;  /* 0x00004c0702007986 */ /* 0x0011e8000c101924 */
[----:B-1----:R0:W5:Y:S02]  /*3230*/  LDG.E R4, desc[UR36][R4.64+0x18] ;  /* 0x0000182404047981 */ /* 0x002164000c1e1900 */
.L_x_49:
        /* <DEDUP_REMOVED lines=16> */
.L_x_52:
[----:B------:R-:W0:Y:S02]  /*3340*/  LDC.64 R2, c[0x0][0x390] ;  /* 0x0000e400ff027b82 */ /* 0x000e240000000a00 */
[----:B0-----:R1:W-:Y:S02]  /*3350*/  STG.E desc[UR36][R2.64+0x50], R5 ;  /* 0x0000500502007986 */ /* 0x0013e4000c101924 */
.L_x_51:
        /* <DEDUP_REMOVED lines=18> */
.L_x_54:
[----:B------:R-:W0:Y:S08]  /*3480*/  LDC.64 R2, c[0x0][0x390] ;  /* 0x0000e400ff027b82 */ /* 0x000e300000000a00 */
[----:B------:R-:W1:Y:S01]  /*3490*/  LDC.64 R4, c[0x0][0x3a0] ;  /* 0x0000e800ff047b82 */ /* 0x000e620000000a00 */
[----:B0-----:R0:W-:Y:S04]  /*34a0*/  STG.E desc[UR36][R2.64+0x54], R7 ;  /* 0x0000540702007986 */ /* 0x0011e8000c101924 */
[----:B-1----:R0:W5:Y:S02]  /*34b0*/  LDG.E R5, desc[UR36][R4.64+0x1c] ;  /* 0x00001c2404057981 */ /* 0x002164000c1e1900 */
.L_x_53:
        /* <DEDUP_REMOVED lines=16> */
.L_x_56:
[----:B------:R-:W0:Y:S08]  /*35c0*/  LDC.64 R2, c[0x0][0x390] ;  /* 0x0000e400ff027b82 */ /* 0x000e300000000a00 */
[----:B------:R-:W1:Y:S01]  /*35d0*/  LDC.64 R4, c[0x0][0x3a0] ;  /* 0x0000e800ff047b82 */ /* 0x000e620000000a00 */
[----:B0-----:R0:W-:Y:S04]  /*35e0*/  STG.E desc[UR36][R2.64+0x58], R7 ;  /* 0x0000580702007986 */ /* 0x0011e8000c101924 */
[----:B-1----:R0:W5:Y:S02]  /*35f0*/  LDG.E R4, desc[UR36][R4.64+0x1c] ;  /* 0x00001c2404047981 */ /* 0x002164000c1e1900 */
.L_x_55:
        /* <DEDUP_REMOVED lines=16> */
.L_x_58:
[----:B------:R-:W0:Y:S02]  /*3700*/  LDC.64 R2, c[0x0][0x390] ;  /* 0x0000e400ff027b82 */ /* 0x000e240000000a00 */
[----:B0-----:R1:W-:Y:S02]  /*3710*/  STG.E desc[UR36][R2.64+0x5c], R5 ;  /* 0x00005c0502007986 */ /* 0x0013e4000c101924 */
.L_x_57:
        /* <DEDUP_REMOVED lines=18> */
.L_x_60:
[----:B------:R-:W0:Y:S08]  /*3840*/  LDC.64 R2, c[0x0][0x390] ;  /* 0x0000e400ff027b82 */ /* 0x000e300000000a00 */
[----:B------:R-:W1:Y:S01]  /*3850*/  LDC.64 R4, c[0x0][0x3a0] ;  /* 0x0000e800ff047b82 */ /* 0x000e620000000a00 */
[----:B0-----:R0:W-:Y:S04]  /*3860*/  STG.E desc[UR36][R2.64+0x60], R7 ;  /* 0x0000600702007986 */ /* 0x0011e8000c101924 */
[----:B-1----:R0:W5:Y:S02]  /*3870*/  LDG.E R5, desc[UR36][R4.64+0x20] ;  /* 0x0000202404057981 */ /* 0x002164000c1e1900 */
.L_x_59:
        /* <DEDUP_REMOVED lines=16> */
.L_x_62:
[----:B------:R-:W0:Y:S08]  /*3980*/  LDC.64 R2, c[0x0][0x390] ;  /* 0x0000e400ff027b82 */ /* 0x000e300000000a00 */
[----:B------:R-:W1:Y:S01]  /*3990*/  LDC.64 R4, c[0x0][0x3a0] ;  /* 0x0000e800ff047b82 */ /* 0x000e620000000a00 */
[----:B0-----:R0:W-:Y:S04]  /*39a0*/  STG.E desc[UR36][R2.64+0x64], R7 ;  /* 0x0000640702007986 */ /* 0x0011e8000c101924 */
[----:B-1----:R0:W5:Y:S02]  /*39b0*/  LDG.E R4, desc[UR36][R4.64+0x20] ;  /* 0x0000202404047981 */ /* 0x002164000c1e1900 */
.L_x_61:
        /* <DEDUP_REMOVED lines=16> */
.L_x_64:
[----:B------:R-:W0:Y:S02]  /*3ac0*/  LDC.64 R2, c[0x0][0x390] ;  /* 0x0000e400ff027b82 */ /* 0x000e240000000a00 */
[----:B0-----:R1:W-:Y:S02]  /*3ad0*/  STG.E desc[UR36][R2.64+0x68], R5 ;  /* 0x0000680502007986 */ /* 0x0013e4000c101924 */
.L_x_63:
        /* <DEDUP_REMOVED lines=18> */
.L_x_66:
[----:B------:R-:W0:Y:S08]  /*3c00*/  LDC.64 R2, c[0x0][0x390] ;  /* 0x0000e400ff027b82 */ /* 0x000e300000000a00 */
[----:B------:R-:W1:Y:S01]  /*3c10*/  LDC.64 R4, c[0x0][0x3a0] ;  /* 0x0000e800ff047b82 */ /* 0x000e620000000a00 */
[----:B0-----:R0:W-:Y:S04]  /*3c20*/  STG.E desc[UR36][R2.64+0x6c], R7 ;  /* 0x00006c0702007986 */ /* 0x0011e8000c101924 */
[----:B-1----:R0:W5:Y:S02]  /*3c30*/  LDG.E R5, desc[UR36][R4.64+0x24] ;  /* 0x0000242404057981 */ /* 0x002164000c1e1900 */
.L_x_65:
        /* <DEDUP_REMOVED lines=16> */
.L_x_68:
[----:B------:R-:W0:Y:S08]  /*3d40*/  LDC.64 R2, c[0x0][0x390] ;  /* 0x0000e400ff027b82 */ /* 0x000e300000000a00 */
[----:B------:R-:W1:Y:S01]  /*3d50*/  LDC.64 R4, c[0x0][0x3a0] ;  /* 0x0000e800ff047b82 */ /* 0x000e620000000a00 */
[----:B0-----:R0:W-:Y:S04]  /*3d60*/  STG.E desc[UR36][R2.64+0x70], R7 ;  /* 0x0000700702007986 */ /* 0x0011e8000c101924 */
[----:B-1----:R0:W5:Y:S02]  /*3d70*/  LDG.E R4, desc[UR36][R4.64+0x24] ;  /* 0x0000242404047981 */ /* 0x002164000c1e1900 */
.L_x_67:
[----:B-----5:R-:W-:-:S13]  /*3d80*/  ISETP.NE.AND P0, PT, R4, RZ, PT ;  /* 0x000000ff0400720c */ /* 0x020fda0003f05270 */
[----:B------:R-:W-:Y:S05]  /*3d90*/  @!P0 EXIT ;  /* 0x000000000000894d */ /* 0x000fea0003800000 */
        /* <DEDUP_REMOVED lines=14> */
.L_x_69:
[----:B------:R-:W0:Y:S02]  /*3e80*/  LDC.64 R2, c[0x0][0x390] ;  /* 0x0000e400ff027b82 */ /* 0x000e240000000a00 */
[----:B0-----:R-:W-:Y:S01]  /*3e90*/  STG.E desc[UR36][R2.64+0x74], R5 ;  /* 0x0000740502007986 */ /* 0x001fe2000c101924 */
[----:B------:R-:W-:Y:S05]  /*3ea0*/  EXIT ;  /* 0x000000000000794d */ /* 0x000fea0003800000 */
        .weak           $__internal_0_$__cuda_sm3x_div_rn_noftz_f32_slowpath
        .type           $__internal_0_$__cuda_sm3x_div_rn_noftz_f32_slowpath,@function
        .size           $__internal_0_$__cuda_sm3x_div_rn_noftz_f32_slowpath,(.L_x_79 - $__internal_0_$__cuda_sm3x_div_rn_noftz_f32_slowpath)
$__internal_0_$__cuda_sm3x_div_rn_noftz_f32_slowpath:
[----:B------:R-:W-:Y:S02]  /*3eb0*/  SHF.R.U32.HI R5, RZ, 0x17, R3 ;  /* 0x00000017ff057819 */ /* 0x000fe40000011603 */
[----:B------:R-:W-:Y:S02]  /*3ec0*/  SHF.R.U32.HI R4, RZ, 0x17, R0 ;  /* 0x00000017ff047819 */ /* 0x000fe40000011600 */
[----:B------:R-:W-:Y:S02]  /*3ed0*/  LOP3.LUT R10, R5, 0xff, RZ, 0xc0, !PT ;  /* 0x000000ff050a7812 */ /* 0x000fe400078ec0ff */
[----:B------:R-:W-:Y:S02]  /*3ee0*/  LOP3.LUT R8, R4, 0xff, RZ, 0xc0, !PT ;  /* 0x000000ff04087812 */ /* 0x000fe400078ec0ff */
[----:B------:R-:W-:Y:S02]  /*3ef0*/  IADD3 R6, PT, PT, R10, -0x1, RZ ;  /* 0xffffffff0a067810 */ /* 0x000fe40007ffe0ff */
[----:B------:R-:W-:-:S02]  /*3f00*/  IADD3 R5, PT, PT, R8, -0x1, RZ ;  /* 0xffffffff08057810 */ /* 0x000fc40007ffe0ff */
[----:B------:R-:W-:-:S04]  /*3f10*/  ISETP.GT.U32.AND P0, PT, R6, 0xfd, PT ;  /* 0x000000fd0600780c */ /* 0x000fc80003f04070 */
[----:B------:R-:W-:-:S13]  /*3f20*/  ISETP.GT.U32.OR P0, PT, R5, 0xfd, P0 ;  /* 0x000000fd0500780c */ /* 0x000fda0000704470 */
[----:B------:R-:W-:Y:S01]  /*3f30*/  @!P0 MOV R4, RZ ;  /* 0x000000ff00048202 */ /* 0x000fe20000000f00 */
[----:B------:R-:W-:Y:S06]  /*3f40*/  @!P0 BRA `(.L_x_70) ;  /* 0x00000000005c8947 */ /* 0x000fec0003800000 */
[----:B------:R-:W-:Y:S02]  /*3f50*/  FSETP.GTU.FTZ.AND P0, PT, |R0|, +INF , PT ;  /* 0x7f8000000000780b */ /* 0x000fe40003f1c200 */
[----:B------:R-:W-:-:S04]  /*3f60*/  FSETP.GTU.FTZ.AND P1, PT, |R3|, +INF , PT ;  /* 0x7f8000000300780b */ /* 0x000fc80003f3c200 */
[----:B------:R-:W-:-:S13]  /*3f70*/  PLOP3.LUT P0, PT, P0, P1, PT, 0xf8, 0x8f ;  /* 0x00000000008f781c */ /* 0x000fda0000703f70 */
[----:B------:R-:W-:Y:S05]  /*3f80*/  @P0 BRA `(.L_x_71) ;  /* 0x0000000400440947 */ /* 0x000fea0003800000 */
[----:B------:R-:W-:-:S13]  /*3f90*/  LOP3.LUT P0, RZ, R3, 0x7fffffff, R0, 0xc8, !PT ;  /* 0x7fffffff03ff7812 */ /* 0x000fda000780c800 */
[----:B------:R-:W-:Y:S05]  /*3fa0*/  @!P0 BRA `(.L_x_72) ;  /* 0x0000000400348947 */ /* 0x000fea0003800000 */
[C---:B------:R-:W-:Y:S02]  /*3fb0*/  FSETP.NEU.FTZ.AND P0, PT, |R0|.reuse, +INF , PT ;  /* 0x7f8000000000780b */ /* 0x040fe40003f1d200 */
[----:B------:R-:W-:Y:S02]  /*3fc0*/  FSETP.NEU.FTZ.AND P2, PT, |R3|, +INF , PT ;  /* 0x7f8000000300780b */ /* 0x000fe40003f5d200 */
[----:B------:R-:W-:-:S11]  /*3fd0*/  FSETP.NEU.FTZ.AND P1, PT, |R0|, +INF , PT ;  /* 0x7f8000000000780b */ /* 0x000fd60003f3d200 */
[----:B------:R-:W-:Y:S05]  /*3fe0*/  @!P2 BRA !P0, `(.L_x_72) ;  /* 0x000000040024a947 */ /* 0x000fea0004000000 */
[----:B------:R-:W-:-:S04]  /*3ff0*/  LOP3.LUT P0, RZ, R0, 0x7fffffff, RZ, 0xc0, !PT ;  /* 0x7fffffff00ff7812 */ /* 0x000fc8000780c0ff */
[----:B------:R-:W-:-:S13]  /*4000*/  PLOP3.LUT P0, PT, P2, P0, PT, 0x2f, 0xf2 ;  /* 0x0000000000f2781c */ /* 0x000fda0001700577 */
[----:B------:R-:W-:Y:S05]  /*4010*/  @P0 BRA `(.L_x_73) ;  /* 0x0000000400100947 */ /* 0x000fea0003800000 */
[----:B------:R-:W-:-:S04]  /*4020*/  LOP3.LUT P0, RZ, R3, 0x7fffffff, RZ, 0xc0, !PT ;  /* 0x7fffffff03ff7812 */ /* 0x000fc8000780c0ff */
[----:B------:R-:W-:-:S13]  /*4030*/  PLOP3.LUT P0, PT, P1, P0, PT, 0x2f, 0xf2 ;  /* 0x0000000000f2781c */ /* 0x000fda0000f00577 */
[----:B------:R-:W-:Y:S05]  /*4040*/  @P0 BRA `(.L_x_74) ;  /* 0x0000000000f80947 */ /* 0x000fea0003800000 */
[----:B------:R-:W-:Y:S02]  /*4050*/  ISETP.GE.AND P0, PT, R5, RZ, PT ;  /* 0x000000ff0500720c */ /* 0x000fe40003f06270 */
[----:B------:R-:W-:-:S11]  /*4060*/  ISETP.GE.AND P1, PT, R6, RZ, PT ;  /* 0x000000ff0600720c */ /* 0x000fd60003f26270 */
[----:B------:R-:W-:Y:S01]  /*4070*/  @P0 MOV R4, RZ ;  /* 0x000000ff00040202 */ /* 0x000fe20000000f00 */
[----:B------:R-:W-:Y:S01]  /*4080*/  @!P0 FFMA R0, R0, 1.84467440737095516160e+19, RZ ;  /* 0x5f80000000008823 */ /* 0x000fe200000000ff */
[----:B------:R-:W-:Y:S01]  /*4090*/  @!P0 MOV R4, 0xffffffc0 ;  /* 0xffffffc000048802 */ /* 0x000fe20000000f00 */
[----:B------:R-:W-:-:S03]  /*40a0*/  @!P1 FFMA R3, R3, 1.84467440737095516160e+19, RZ ;  /* 0x5f80000003039823 */ /* 0x000fc600000000ff */
[----:B------:R-:W-:-:S07]  /*40b0*/  @!P1 IADD3 R4, PT, PT, R4, 0x40, RZ ;  /* 0x0000004004049810 */ /* 0x000fce0007ffe0ff */
.L_x_70:
[----:B------:R-:W-:-:S04]  /*40c0*/  LEA R6, R10, 0xc0800000, 0x17 ;  /* 0xc08000000a067811 */ /* 0x000fc800078eb8ff */
[----:B------:R-:W-:Y:S02]  /*40d0*/  IADD3 R6, PT, PT, -R6, R3, RZ ;  /* 0x0000000306067210 */ /* 0x000fe40007ffe1ff */
[----:B------:R-:W-:Y:S02]  /*40e0*/  IADD3 R3, PT, PT, R8, -0x7f, RZ ;  /* 0xffffff8108037810 */ /* 0x000fe40007ffe0ff */
[----:B------:R-:W0:Y:S01]  /*40f0*/  MUFU.RCP R5, R6 ;  /* 0x0000000600057308 */ /* 0x000e220000001000 */
[----:B------:R-:W-:Y:S02]  /*4100*/  FADD.FTZ R7, -R6, -RZ ;  /* 0x800000ff06077221 */ /* 0x000fe40000010100 */
[C---:B------:R-:W-:Y:S01]  /*4110*/  IMAD R0, R3.reuse, -0x800000, R0 ;  /* 0xff80000003007824 */ /* 0x040fe200078e0200 */
[----:B------:R-:W-:-:S04]  /*4120*/  IADD3 R3, PT, PT, R3, 0x7f, -R10 ;  /* 0x0000007f03037810 */ /* 0x000fc80007ffe80a */
[----:B------:R-:W-:Y:S01]  /*4130*/  IADD3 R3, PT, PT, R3, R4, RZ ;  /* 0x0000000403037210 */ /* 0x000fe20007ffe0ff */
[----:B0-----:R-:W-:-:S04]  /*4140*/  FFMA R8, R5, R7, 1 ;  /* 0x3f80000005087423 */ /* 0x001fc80000000007 */
[----:B------:R-:W-:-:S04]  /*4150*/  FFMA R12, R5, R8, R5 ;  /* 0x00000008050c7223 */ /* 0x000fc80000000005 */
[----:B------:R-:W-:-:S04]  /*4160*/  FFMA R5, R0, R12, RZ ;  /* 0x0000000c00057223 */ /* 0x000fc800000000ff */
[----:B------:R-:W-:-:S04]  /*4170*/  FFMA R8, R7, R5, R0 ;  /* 0x0000000507087223 */ /* 0x000fc80000000000 */
[----:B------:R-:W-:-:S04]  /*4180*/  FFMA R9, R12, R8, R5 ;  /* 0x000000080c097223 */ /* 0x000fc80000000005 */
[----:B------:R-:W-:-:S04]  /*4190*/  FFMA R8, R7, R9, R0 ;  /* 0x0000000907087223 */ /* 0x000fc80000000000 */
[----:B------:R-:W-:-:S05]  /*41a0*/  FFMA R5, R12, R8, R9 ;  /* 0x000000080c057223 */ /* 0x000fca0000000009 */
[----:B------:R-:W-:-:S04]  /*41b0*/  SHF.R.U32.HI R0, RZ, 0x17, R5 ;  /* 0x00000017ff007819 */ /* 0x000fc80000011605 */
[----:B------:R-:W-:-:S04]  /*41c0*/  LOP3.LUT R0, R0, 0xff, RZ, 0xc0, !PT ;  /* 0x000000ff00007812 */ /* 0x000fc800078ec0ff */
[----:B------:R-:W-:-:S04]  /*41d0*/  IADD3 R6, PT, PT, R0, R3, RZ ;  /* 0x0000000300067210 */ /* 0x000fc80007ffe0ff */
[----:B------:R-:W-:-:S04]  /*41e0*/  IADD3 R0, PT, PT, R6, -0x1, RZ ;  /* 0xffffffff06007810 */ /* 0x000fc80007ffe0ff */
[----:B------:R-:W-:-:S13]  /*41f0*/  ISETP.GE.U32.AND P0, PT, R0, 0xfe, PT ;  /* 0x000000fe0000780c */ /* 0x000fda0003f06070 */
[----:B------:R-:W-:Y:S05]  /*4200*/  @!P0 BRA `(.L_x_75) ;  /* 0x0000000000808947 */ /* 0x000fea0003800000 */
[----:B------:R-:W-:-:S13]  /*4210*/  ISETP.GT.AND P0, PT, R6, 0xfe, PT ;  /* 0x000000fe0600780c */ /* 0x000fda0003f04270 */
[----:B------:R-:W-:Y:S05]  /*4220*/  @P0 BRA `(.L_x_76) ;  /* 0x00000000006c0947 */ /* 0x000fea0003800000 */
[----:B------:R-:W-:-:S13]  /*4230*/  ISETP.GE.AND P0, PT, R6, 0x1, PT ;  /* 0x000000010600780c */ /* 0x000fda0003f06270 */
[----:B------:R-:W-:Y:S05]  /*4240*/  @P0 BRA `(.L_x_77) ;  /* 0x0000000000980947 */ /* 0x000fea0003800000 */
[----:B------:R-:W-:Y:S02]  /*4250*/  ISETP.GE.AND P0, PT, R6, -0x18, PT ;  /* 0xffffffe80600780c */ /* 0x000fe40003f06270 */
[----:B------:R-:W-:-:S11]  /*4260*/  LOP3.LUT R5, R5, 0x80000000, RZ, 0xc0, !PT ;  /* 0x8000000005057812 */ /* 0x000fd600078ec0ff */
[----:B------:R-:W-:Y:S05]  /*4270*/  @!P0 BRA `(.L_x_77) ;  /* 0x00000000008c8947 */ /* 0x000fea0003800000 */
[-CC-:B------:R-:W-:Y:S01]  /*4280*/  FFMA.RZ R0, R12, R8.reuse, R9.reuse ;  /* 0x000000080c007223 */ /* 0x180fe2000000c009 */
[----:B------:R-:W-:Y:S01]  /*4290*/  IADD3 R7, PT, PT, R6, 0x20, RZ ;  /* 0x0000002006077810 */ /* 0x000fe20007ffe0ff */
[-CC-:B------:R-:W-:Y:S01]  /*42a0*/  FFMA.RM R3, R12, R8.reuse, R9.reuse ;  /* 0x000000080c037223 */ /* 0x180fe20000004009 */
[----:B------:R-:W-:Y:S02]  /*42b0*/  ISETP.NE.AND P2, PT, R6, RZ, PT ;  /* 0x000000ff0600720c */ /* 0x000fe40003f45270 */
[----:B------:R-:W-:Y:S01]  /*42c0*/  LOP3.LUT R4, R0, 0x7fffff, RZ, 0xc0, !PT ;  /* 0x007fffff00047812 */ /* 0x000fe200078ec0ff */
[----:B------:R-:W-:Y:S01]  /*42d0*/  FFMA.RP R0, R12, R8, R9 ;  /* 0x000000080c007223 */ /* 0x000fe20000008009 */
[----:B------:R-:W-:Y:S02]  /*42e0*/  ISETP.NE.AND P1, PT, R6, RZ, PT ;  /* 0x000000ff0600720c */ /* 0x000fe40003f25270 */
[----:B------:R-:W-:Y:S02]  /*42f0*/  LOP3.LUT R4, R4, 0x800000, RZ, 0xfc, !PT ;  /* 0x0080000004047812 */ /* 0x000fe400078efcff */
[----:B------:R-:W-:-:S02]  /*4300*/  IADD3 R6, PT, PT, -R6, RZ, RZ ;  /* 0x000000ff06067210 */ /* 0x000fc40007ffe1ff */
[----:B------:R-:W-:Y:S02]  /*4310*/  SHF.L.U32 R7, R4, R7, RZ ;  /* 0x0000000704077219 */ /* 0x000fe400000006ff */
[----:B------:R-:W-:Y:S02]  /*4320*/  FSETP.NEU.FTZ.AND P0, PT, R0, R3, PT ;  /* 0x000000030000720b */ /* 0x000fe40003f1d000 */
[----:B------:R-:W-:Y:S02]  /*4330*/  SEL R3, R6, RZ, P2 ;  /* 0x000000ff06037207 */ /* 0x000fe40001000000 */
[----:B------:R-:W-:Y:S02]  /*4340*/  ISETP.NE.AND P1, PT, R7, RZ, P1 ;  /* 0x000000ff0700720c */ /* 0x000fe40000f25270 */
[----:B------:R-:W-:Y:S02]  /*4350*/  SHF.R.U32.HI R3, RZ, R3, R4 ;  /* 0x00000003ff037219 */ /* 0x000fe40000011604 */
[----:B------:R-:W-:-:S02]  /*4360*/  PLOP3.LUT P0, PT, P0, P1, PT, 0xf8, 0x8f ;  /* 0x00000000008f781c */ /* 0x000fc40000703f70 */
[----:B------:R-:W-:Y:S02]  /*4370*/  SHF.R.U32.HI R7, RZ, 0x1, R3 ;  /* 0x00000001ff077819 */ /* 0x000fe40000011603 */
[----:B------:R-:W-:-:S04]  /*4380*/  SEL R0, RZ, 0x1, !P0 ;  /* 0x00000001ff007807 */ /* 0x000fc80004000000 */
[----:B------:R-:W-:-:S04]  /*4390*/  LOP3.LUT R0, R0, 0x1, R7, 0xf8, !PT ;  /* 0x0000000100007812 */ /* 0x000fc800078ef807 */
[----:B------:R-:W-:-:S04]  /*43a0*/  LOP3.LUT R0, R0, R3, RZ, 0xc0, !PT ;  /* 0x0000000300007212 */ /* 0x000fc800078ec0ff */
[----:B------:R-:W-:-:S04]  /*43b0*/  IADD3 R0, PT, PT, R7, R0, RZ ;  /* 0x0000000007007210 */ /* 0x000fc80007ffe0ff */
[----:B------:R-:W-:Y:S01]  /*43c0*/  LOP3.LUT R5, R0, R5, RZ, 0xfc, !PT ;  /* 0x0000000500057212 */ /* 0x000fe200078efcff */
[----:B------:R-:W-:Y:S06]  /*43d0*/  BRA `(.L_x_77) ;  /* 0x0000000000347947 */ /* 0x000fec0003800000 */
.L_x_76:
[----:B------:R-:W-:-:S04]  /*43e0*/  LOP3.LUT R5, R5, 0x80000000, RZ, 0xc0, !PT ;  /* 0x8000000005057812 */ /* 0x000fc800078ec0ff */
[----:B------:R-:W-:Y:S01]  /*43f0*/  LOP3.LUT R5, R5, 0x7f800000, RZ, 0xfc, !PT ;  /* 0x7f80000005057812 */ /* 0x000fe200078efcff */
[----:B------:R-:W-:Y:S06]  /*4400*/  BRA `(.L_x_77) ;  /* 0x0000000000287947 */ /* 0x000fec0003800000 */
.L_x_75:
[----:B------:R-:W-:Y:S01]  /*4410*/  LEA R5, R3, R5, 0x17 ;  /* 0x0000000503057211 */ /* 0x000fe200078eb8ff */
[----:B------:R-:W-:Y:S06]  /*4420*/  BRA `(.L_x_77) ;  /* 0x0000000000207947 */ /* 0x000fec0003800000 */
.L_x_74:
[----:B------:R-:W-:-:S04]  /*4430*/  LOP3.LUT R0, R3, 0x80000000, R0, 0x48, !PT ;  /* 0x8000000003007812 */ /* 0x000fc800078e4800 */
[----:B------:R-:W-:Y:S01]  /*4440*/  LOP3.LUT R5, R0, 0x7f800000, RZ, 0xfc, !PT ;  /* 0x7f80000000057812 */ /* 0x000fe200078efcff */
[----:B------:R-:W-:Y:S06]  /*4450*/  BRA `(.L_x_77) ;  /* 0x0000000000147947 */ /* 0x000fec0003800000 */
.L_x_73:
[----:B------:R-:W-:Y:S01]  /*4460*/  LOP3.LUT R5, R3, 0x80000000, R0, 0x48, !PT ;  /* 0x8000000003057812 */ /* 0x000fe200078e4800 */
[----:B------:R-:W-:Y:S06]  /*4470*/  BRA `(.L_x_77) ;  /* 0x00000000000c7947 */ /* 0x000fec0003800000 */
.L_x_72:
[----:B------:R-:W0:Y:S01]  /*4480*/  MUFU.RSQ R5, -QNAN ;  /* 0xffc0000000057908 */ /* 0x000e220000001400 */
[----:B------:R-:W-:Y:S05]  /*4490*/  BRA `(.L_x_77) ;  /* 0x0000000000047947 */ /* 0x000fea0003800000 */
.L_x_71:
[----:B------:R-:W-:-:S07]  /*44a0*/  FADD.FTZ R5, R0, R3 ;  /* 0x0000000300057221 */ /* 0x000fce0000010000 */
.L_x_77:
[----:B------:R-:W-:Y:S01]  /*44b0*/  HFMA2 R3, -RZ, RZ, 0, 0 ;  /* 0x00000000ff037431 */ /* 0x000fe200000001ff */
[----:B0-----:R-:W-:-:S03]  /*44c0*/  MOV R7, R5 ;  /* 0x0000000500077202 */ /* 0x001fc60000000f00 */
[----:B------:R-:W-:Y:S05]  /*44d0*/  RET.REL.NODEC R2 `(_Z6kerneljjPfS_PjS0_Pb) ;  /* 0xffffffb802c87950 */ /* 0x000fea0003c3ffff */
.L_x_78:
[----:B------:R-:W-:-:S00]  /*44e0*/  BRA `(.L_x_78) ;  /* 0xfffffffc00fc7947 */ /* 0x000fc0000383ffff */
[----:B------:R-:W-:-:S00]  /*44f0*/  NOP ;  /* 0x0000000000007918 */ /* 0x000fc00000000000 */
        /* <DEDUP_REMOVED lines=8> */
.L_x_79:


//--------------------- .nv.global.init           --------------------------
	.section	.nv.global.init,"aw",@progbits
.nv.global.init:
	.type		$str,@object
	.size		$str,(.L_0 - $str)
$str:
        /*0000*/ 	.byte	0x70, 0x72, 0x69, 0x6e, 0x74, 0x69, 0x6e, 0x67, 0x20, 0x66, 0x72, 0x6f, 0x6d, 0x20, 0x6b, 0x65
        /*0010*/ 	.byte	0x72, 0x6e, 0x65, 0x6c, 0x0a, 0x00
.L_0:


//--------------------- .nv.shared.reserved.0     --------------------------
	.section	.nv.shared.reserved.0,"aw",@nobits
	.weak		__nv_reservedSMEM_offset_0_alias
	.size		__nv_reservedSMEM_offset_0_alias, 0, 64
	.other		__nv_reservedSMEM_offset_0_alias,@"STO_CUDA_RESERVED_SHARED STV_DEFAULT"
__nv_reservedSMEM_offset_0_alias:
	.zero		0
	.zero		64


//--------------------- .nv.constant0._Z6kerneljjPfS_PjS0_Pb --------------------------
	.section	.nv.constant0._Z6kerneljjPfS_PjS0_Pb,"a",@progbits
	.sectionflags	@""
	.align	4
.nv.constant0._Z6kerneljjPfS_PjS0_Pb:
	.zero		944


//--------------------- SYMBOLS --------------------------

	.type		.nv.reservedSmem.offset0,@object
	.size		.nv.reservedSmem.offset0,0x4
	.type		vprintf,@function
